// auto-generated by cutlass_sweep.gemm — config: {"arch": "sm_90", "cluster_m": 1, "cluster_n": 1, "dtype": "bf16", "stages": 3, "tile_k": 32, "tile_m": 64, "tile_n": 128}
#include "cutlass/cutlass.h"
#include "cutlass/gemm/collective/collective_builder.hpp"
#include "cutlass/gemm/device/gemm_universal_adapter.h"
#include "cutlass/gemm/kernel/gemm_universal.hpp"
#include "cutlass/epilogue/collective/collective_builder.hpp"

using ElemA = cutlass::bfloat16_t;
using ElemB = cutlass::bfloat16_t;
using ElemCD = cutlass::bfloat16_t;
using Acc  = float;
using TileShape    = cute::Shape<cute::_64, cute::_128, cute::_32>;
using ClusterShape = cute::Shape<cute::_1, cute::_1, cute::_1>;

using CollectiveEpilogue = typename cutlass::epilogue::collective::CollectiveBuilder<
    cutlass::arch::Sm90, cutlass::arch::OpClassTensorOp,
    TileShape, ClusterShape,
    cutlass::epilogue::collective::EpilogueTileAuto,
    Acc, Acc,
    ElemCD, cutlass::layout::RowMajor, 128 / cutlass::sizeof_bits<ElemCD>::value,
    ElemCD, cutlass::layout::RowMajor, 128 / cutlass::sizeof_bits<ElemCD>::value,
    cutlass::epilogue::collective::EpilogueScheduleAuto
  >::CollectiveOp;

using CollectiveMainloop = typename cutlass::gemm::collective::CollectiveBuilder<
    cutlass::arch::Sm90, cutlass::arch::OpClassTensorOp,
    ElemA, cutlass::layout::RowMajor, 128 / cutlass::sizeof_bits<ElemA>::value,
    ElemB, cutlass::layout::ColumnMajor, 128 / cutlass::sizeof_bits<ElemB>::value,
    Acc,
    TileShape, ClusterShape,
    cutlass::gemm::collective::StageCount<3>,
    cutlass::gemm::collective::KernelScheduleAuto
  >::CollectiveOp;

using GemmKernel = cutlass::gemm::kernel::GemmUniversal<
    cute::Shape<int,int,int,int>,
    CollectiveMainloop,
    CollectiveEpilogue
>;
using Gemm = cutlass::gemm::device::GemmUniversalAdapter<GemmKernel>;

// Force the device kernel symbol into the cubin without needing a host main.
auto* _anchor = &cutlass::device_kernel<GemmKernel>;


// ===== COMPILED SASS (sm_90a) =====

	.target	sm_90a

	.elftype	@"ET_EXEC"


//--------------------- .note.nv.tkinfo           --------------------------
	.section	.note.nv.tkinfo,"",@"SHT_NOTE"
	.sectionflags	@"SHF_NOTE_NV_TKINFO"
	.tkinfo
        /*0018*/ 	.word	0x00000002
        /*0030*/ 	.string	""
        /*0030*/ 	.string	"ptxas"
        /*0030*/ 	.string	"Cuda compilation tools, release 13.0, V13.0.88"
        /*0030*/ 	.string	"Build cuda_13.0.r13.0/compiler.36424714_0"
        /*0030*/ 	.string	"-arch sm_90a -m 64 "



//--------------------- .note.nv.cuinfo           --------------------------
	.section	.note.nv.cuinfo,"",@"SHT_NOTE"
	.sectionflags	@"SHF_NOTE_NV_CUINFO"
        /*0018*/ 	.short	0x0002
        /*001a*/ 	.short	0x005a
        /*001c*/ 	.short	0x0082
	.zero		2


//--------------------- .nv.info                  --------------------------
	.section	.nv.info,"",@"SHT_CUDA_INFO"
	.align	4


	//----- nvinfo : EIATTR_REGCOUNT
	.align		4
        /*0000*/ 	.byte	0x04, 0x2f
        /*0002*/ 	.short	(.L_15 - .L_14)
	.align		4
.L_14:
        /*0004*/ 	.word	index@(_ZN7cutlass13device_kernelINS_4gemm6kernel13GemmUniversalIN4cute5tupleIJiiiiEEENS1_10collective13CollectiveMmaINS1_34MainloopSm90TmaGmmaWarpSpecializedILi3ENS5_IJNS4_1CILi1EEESB_SB_EEENS1_32KernelTmaWarpSpecializedPingpongEEENS5_IJNSA_ILi64EEENSA_ILi128EEENSA_ILi32EEEEEENS_10bfloat16_tENS5_IJlSB_lEEESJ_SK_NS4_8TiledMMAINS4_8MMA_AtomIJNS4_4SM904GMMA28MMA_64x128x16_F32BF16BF16_SSILNSO_5MajorE0ELSQ_0ELNSO_7ScaleInE1ELSR_1EEEEEENS4_6LayoutISC_NS5_IJNSA_ILi0EEESV_SV_EEEEENS5_IJNS4_10UnderscoreESY_SY_EEEEENS4_13SM90_TMA_LOADENS4_14ComposedLayoutINS4_7SwizzleILi2ELi4ELi3EEENS4_18smem_ptr_flag_bitsILi16EEENSU_INS5_IJNSA_ILi8EEESH_EEENS5_IJSH_SB_EEEEEEEvNS4_8identityES11_S1B_vS1C_EENS_8epilogue10collective6detail29Sm90TmaWarpSpecializedAdapterINS1F_15DefaultEpilogueISJ_SK_SK_NS1E_6thread17LinearCombinationISJ_Li1EffLNS1J_9ScaleType4KindE0ELNS_15FloatRoundStyleE2ESJ_EENS1_15EpilogueDefaultEEEEEvvEEEEvNT_6ParamsE)
        /*0008*/ 	.word	0x000000a8


	//----- nvinfo : EIATTR_FRAME_SIZE
	.align		4
.L_15:
        /*000c*/ 	.byte	0x04, 0x11
        /*000e*/ 	.short	(.L_17 - .L_16)
	.align		4
.L_16:
        /*0010*/ 	.word	index@(_ZN7cutlass13device_kernelINS_4gemm6kernel13GemmUniversalIN4cute5tupleIJiiiiEEENS1_10collective13CollectiveMmaINS1_34MainloopSm90TmaGmmaWarpSpecializedILi3ENS5_IJNS4_1CILi1EEESB_SB_EEENS1_32KernelTmaWarpSpecializedPingpongEEENS5_IJNSA_ILi64EEENSA_ILi128EEENSA_ILi32EEEEEENS_10bfloat16_tENS5_IJlSB_lEEESJ_SK_NS4_8TiledMMAINS4_8MMA_AtomIJNS4_4SM904GMMA28MMA_64x128x16_F32BF16BF16_SSILNSO_5MajorE0ELSQ_0ELNSO_7ScaleInE1ELSR_1EEEEEENS4_6LayoutISC_NS5_IJNSA_ILi0EEESV_SV_EEEEENS5_IJNS4_10UnderscoreESY_SY_EEEEENS4_13SM90_TMA_LOADENS4_14ComposedLayoutINS4_7SwizzleILi2ELi4ELi3EEENS4_18smem_ptr_flag_bitsILi16EEENSU_INS5_IJNSA_ILi8EEESH_EEENS5_IJSH_SB_EEEEEEEvNS4_8identityES11_S1B_vS1C_EENS_8epilogue10collective6detail29Sm90TmaWarpSpecializedAdapterINS1F_15DefaultEpilogueISJ_SK_SK_NS1E_6thread17LinearCombinationISJ_Li1EffLNS1J_9ScaleType4KindE0ELNS_15FloatRoundStyleE2ESJ_EENS1_15EpilogueDefaultEEEEEvvEEEEvNT_6ParamsE)
        /*0014*/ 	.word	0x00000008


	//----- nvinfo : EIATTR_MIN_STACK_SIZE
	.align		4
.L_17:
        /*0018*/ 	.byte	0x04, 0x12
        /*001a*/ 	.short	(.L_19 - .L_18)
	.align		4
.L_18:
        /*001c*/ 	.word	index@(_ZN7cutlass13device_kernelINS_4gemm6kernel13GemmUniversalIN4cute5tupleIJiiiiEEENS1_10collective13CollectiveMmaINS1_34MainloopSm90TmaGmmaWarpSpecializedILi3ENS5_IJNS4_1CILi1EEESB_SB_EEENS1_32KernelTmaWarpSpecializedPingpongEEENS5_IJNSA_ILi64EEENSA_ILi128EEENSA_ILi32EEEEEENS_10bfloat16_tENS5_IJlSB_lEEESJ_SK_NS4_8TiledMMAINS4_8MMA_AtomIJNS4_4SM904GMMA28MMA_64x128x16_F32BF16BF16_SSILNSO_5MajorE0ELSQ_0ELNSO_7ScaleInE1ELSR_1EEEEEENS4_6LayoutISC_NS5_IJNSA_ILi0EEESV_SV_EEEEENS5_IJNS4_10UnderscoreESY_SY_EEEEENS4_13SM90_TMA_LOADENS4_14ComposedLayoutINS4_7SwizzleILi2ELi4ELi3EEENS4_18smem_ptr_flag_bitsILi16EEENSU_INS5_IJNSA_ILi8EEESH_EEENS5_IJSH_SB_EEEEEEEvNS4_8identityES11_S1B_vS1C_EENS_8epilogue10collective6detail29Sm90TmaWarpSpecializedAdapterINS1F_15DefaultEpilogueISJ_SK_SK_NS1E_6thread17LinearCombinationISJ_Li1EffLNS1J_9ScaleType4KindE0ELNS_15FloatRoundStyleE2ESJ_EENS1_15EpilogueDefaultEEEEEvvEEEEvNT_6ParamsE)
        /*0020*/ 	.word	0x00000008
.L_19:


//--------------------- .nv.compat                --------------------------
	.section	.nv.compat,"",@"SHT_CUDA_COMPAT_INFO"
	.align	4
        /*0000*/ 	.byte	0x02, 0x09, 0x01, 0x00, 0x02, 0x02, 0x04, 0x00, 0x02, 0x05, 0x05, 0x00, 0x03, 0x07, 0x01, 0x01
        /*0010*/ 	.byte	0x02, 0x03, 0x01, 0x00, 0x02, 0x06, 0x01, 0x00, 0x04, 0x0b, 0x08, 0x00, 0x00, 0x00, 0x00, 0x00
        /*0020*/ 	.byte	0x00, 0x00, 0x00, 0x00


//--------------------- .nv.info._ZN7cutlass13device_kernelINS_4gemm6kernel13GemmUniversalIN4cute5tupleIJiiiiEEENS1_10collective13CollectiveMmaINS1_34MainloopSm90TmaGmmaWarpSpecializedILi3ENS5_IJNS4_1CILi1EEESB_SB_EEENS1_32KernelTmaWarpSpecializedPingpongEEENS5_IJNSA_ILi64EEENSA_ILi128EEENSA_ILi32EEEEEENS_10bfloat16_tENS5_IJlSB_lEEESJ_SK_NS4_8TiledMMAINS4_8MMA_AtomIJNS4_4SM904GMMA28MMA_64x128x16_F32BF16BF16_SSILNSO_5MajorE0ELSQ_0ELNSO_7ScaleInE1ELSR_1EEEEEENS4_6LayoutISC_NS5_IJNSA_ILi0EEESV_SV_EEEEENS5_IJNS4_10UnderscoreESY_SY_EEEEENS4_13SM90_TMA_LOADENS4_14ComposedLayoutINS4_7SwizzleILi2ELi4ELi3EEENS4_18smem_ptr_flag_bitsILi16EEENSU_INS5_IJNSA_ILi8EEESH_EEENS5_IJSH_SB_EEEEEEEvNS4_8identityES11_S1B_vS1C_EENS_8epilogue10collective6detail29Sm90TmaWarpSpecializedAdapterINS1F_15DefaultEpilogueISJ_SK_SK_NS1E_6thread17LinearCombinationISJ_Li1EffLNS1J_9ScaleType4KindE0ELNS_15FloatRoundStyleE2ESJ_EENS1_15EpilogueDefaultEEEEEvvEEEEvNT_6ParamsE --------------------------
	.section	.nv.info._ZN7cutlass13device_kernelINS_4gemm6kernel13GemmUniversalIN4cute5tupleIJiiiiEEENS1_10collective13CollectiveMmaINS1_34MainloopSm90TmaGmmaWarpSpecializedILi3ENS5_IJNS4_1CILi1EEESB_SB_EEENS1_32KernelTmaWarpSpecializedPingpongEEENS5_IJNSA_ILi64EEENSA_ILi128EEENSA_ILi32EEEEEENS_10bfloat16_tENS5_IJlSB_lEEESJ_SK_NS4_8TiledMMAINS4_8MMA_AtomIJNS4_4SM904GMMA28MMA_64x128x16_F32BF16BF16_SSILNSO_5MajorE0ELSQ_0ELNSO_7ScaleInE1ELSR_1EEEEEENS4_6LayoutISC_NS5_IJNSA_ILi0EEESV_SV_EEEEENS5_IJNS4_10UnderscoreESY_SY_EEEEENS4_13SM90_TMA_LOADENS4_14ComposedLayoutINS4_7SwizzleILi2ELi4ELi3EEENS4_18smem_ptr_flag_bitsILi16EEENSU_INS5_IJNSA_ILi8EEESH_EEENS5_IJSH_SB_EEEEEEEvNS4_8identityES11_S1B_vS1C_EENS_8epilogue10collective6detail29Sm90TmaWarpSpecializedAdapterINS1F_15DefaultEpilogueISJ_SK_SK_NS1E_6thread17LinearCombinationISJ_Li1EffLNS1J_9ScaleType4KindE0ELNS_15FloatRoundStyleE2ESJ_EENS1_15EpilogueDefaultEEEEEvvEEEEvNT_6ParamsE,"",@"SHT_CUDA_INFO"
	.sectionflags	@""
	.align	4


	//----- nvinfo : EIATTR_CUDA_API_VERSION
	.align		4
        /*0000*/ 	.byte	0x04, 0x37
        /*0002*/ 	.short	(.L_21 - .L_20)
.L_20:
        /*0004*/ 	.word	0x00000082


	//----- nvinfo : EIATTR_KPARAM_INFO
	.align		4
.L_21:
        /*0008*/ 	.byte	0x04, 0x17
        /*000a*/ 	.short	(.L_23 - .L_22)
.L_22:
        /*000c*/ 	.word	0x00000000
        /*0010*/ 	.short	0x0000
        /*0012*/ 	.short	0x0070
        /*0014*/ 	.byte	0x00, 0xf0, 0x01, 0x10


	//----- nvinfo : EIATTR_SPARSE_MMA_MASK
	.align		4
.L_23:
        /*0018*/ 	.byte	0x03, 0x50
        /*001a*/ 	.short	0x0000


	//----- nvinfo : EIATTR_MAXREG_COUNT
	.align		4
        /*001c*/ 	.byte	0x03, 0x1b
        /*001e*/ 	.short	0x00a8


	//----- nvinfo : EIATTR_NUM_BARRIERS
	.align		4
        /*0020*/ 	.byte	0x02, 0x4c
        /*0022*/ 	.byte	0x01
	.zero		1


	//----- nvinfo : EIATTR_EXTERNS
	.align		4
        /*0024*/ 	.byte	0x04, 0x0f
        /*0026*/ 	.short	(.L_25 - .L_24)


	//   ....[0]....
	.align		4
.L_24:
        /*0028*/ 	.word	index@(__assertfail)


	//----- nvinfo : EIATTR_ANNOTATIONS
	.align		4
.L_25:
        /*002c*/ 	.byte	0x04, 0x55
        /*002e*/ 	.short	(.L_27 - .L_26)


	//   ....[0]....
.L_26:
        /*0030*/ 	.word	0x00000001
        /*0034*/ 	.byte	0xb0, 0x0a, 0x00, 0x00, 0x01, 0x00, 0x00, 0x00, 0xd0, 0x5e, 0x00, 0x00, 0x01, 0x00, 0x00, 0x00
        /*0044*/ 	.byte	0xe0, 0x6a, 0x00, 0x00


	//----- nvinfo : EIATTR_MERCURY_ISA_VERSION
	.align		4
.L_27:
        /*0048*/ 	.byte	0x03, 0x5f
        /*004a*/ 	.short	0x0101


	//----- nvinfo : EIATTR_INT_WARP_WIDE_INSTR_OFFSETS
	.align		4
        /*004c*/ 	.byte	0x04, 0x31
        /*004e*/ 	.short	(.L_29 - .L_28)


	//   ....[0]....
.L_28:
        /*0050*/ 	.word	0x000003c0


	//   ....[1]....
        /*0054*/ 	.word	0x000003e0


	//   ....[2]....
        /*0058*/ 	.word	0x00000460


	//   ....[3]....
        /*005c*/ 	.word	0x00000470


	//   ....[4]....
        /*0060*/ 	.word	0x00000480


	//   ....[5]....
        /*0064*/ 	.word	0x000004a0


	//   ....[6]....
        /*0068*/ 	.word	0x00000530


	//   ....[7]....
        /*006c*/ 	.word	0x00000550


	//----- nvinfo : EIATTR_COOP_GROUP_MASK_REGIDS
	.align		4
.L_29:
        /*0070*/ 	.byte	0x04, 0x29
        /*0072*/ 	.short	(.L_31 - .L_30)


	//   ....[0]....
.L_30:
        /*0074*/ 	.word	0xffffffff


	//   ....[1]....
        /*0078*/ 	.word	0xffffffff


	//   ....[2]....
        /*007c*/ 	.word	0xffffffff


	//   ....[3]....
        /*0080*/ 	.word	0xffffffff


	//   ....[4]....
        /*0084*/ 	.word	0xffffffff


	//   ....[5]....
        /*0088*/ 	.word	0xffffffff


	//----- nvinfo : EIATTR_COOP_GROUP_INSTR_OFFSETS
	.align		4
.L_31:
        /*008c*/ 	.byte	0x04, 0x28
        /*008e*/ 	.short	(.L_33 - .L_32)


	//   ....[0]....
.L_32:
        /*0090*/ 	.word	0x00000070


	//   ....[1]....
        /*0094*/ 	.word	0x00000080


	//   ....[2]....
        /*0098*/ 	.word	0x00000140


	//   ....[3]....
        /*009c*/ 	.word	0x000002b0


	//   ....[4]....
        /*00a0*/ 	.word	0x000002f0


	//   ....[5]....
        /*00a4*/ 	.word	0x00000340


	//----- nvinfo : EIATTR_REG_RECONFIG
	.align		4
.L_33:
        /*00a8*/ 	.byte	0x01, 0x54
	.zero		2


	//----- nvinfo : EIATTR_SYSCALL_OFFSETS
	.align		4
        /*00ac*/ 	.byte	0x04, 0x46
        /*00ae*/ 	.short	(.L_35 - .L_34)


	//   ....[0]....
.L_34:
        /*00b0*/ 	.word	0x000015e0


	//----- nvinfo : EIATTR_MBARRIER_INSTR_OFFSETS
	.align		4
.L_35:
        /*00b4*/ 	.byte	0x04, 0x39
        /*00b6*/ 	.short	(.L_37 - .L_36)


	//   ....[0]....
.L_36:
        /*00b8*/ 	.word	0x00000240
        /*00bc*/ 	.word	0x000000ff
        /*00c0*/ 	.word	0x00000000
        /*00c4*/ 	.short	0x0100
        /*00c6*/ 	.byte	0x08
	.zero		1


	//   ....[1]....
        /*00c8*/ 	.word	0x00000250
        /*00cc*/ 	.word	0x000000ff
        /*00d0*/ 	.word	0x00000018
        /*00d4*/ 	.short	0x0100
        /*00d6*/ 	.byte	0x08
	.zero		1


	//   ....[2]....
        /*00d8*/ 	.word	0x00000260
        /*00dc*/ 	.word	0x000000ff
        /*00e0*/ 	.word	0x00000008
        /*00e4*/ 	.short	0x0100
        /*00e6*/ 	.byte	0x08
	.zero		1


	//   ....[3]....
        /*00e8*/ 	.word	0x00000270
        /*00ec*/ 	.word	0x000000ff
        /*00f0*/ 	.word	0x00000020
        /*00f4*/ 	.short	0x0100
        /*00f6*/ 	.byte	0x08
	.zero		1


	//   ....[4]....
        /*00f8*/ 	.word	0x00000280
        /*00fc*/ 	.word	0x000000ff
        /*0100*/ 	.word	0x00000010
        /*0104*/ 	.short	0x0100
        /*0106*/ 	.byte	0x08
	.zero		1


	//   ....[5]....
        /*0108*/ 	.word	0x00000290
        /*010c*/ 	.word	0x000000ff
        /*0110*/ 	.word	0x00000028
        /*0114*/ 	.short	0x0100
        /*0116*/ 	.byte	0x08
	.zero		1


	//   ....[6]....
        /*0118*/ 	.word	0x00000590
        /*011c*/ 	.word	0x000000ff
        /*0120*/ 	.word	0x00000060
        /*0124*/ 	.short	0x0100
        /*0126*/ 	.byte	0x08
	.zero		1


	//   ....[7]....
        /*0128*/ 	.word	0x00000600
        /*012c*/ 	.word	0x000000ff
        /*0130*/ 	.word	0x00000068
        /*0134*/ 	.short	0x0100
        /*0136*/ 	.byte	0x08
	.zero		1


	//   ....[8]....
        /*0138*/ 	.word	0x00000620
        /*013c*/ 	.word	0x000000ff
        /*0140*/ 	.word	0x00000040
        /*0144*/ 	.short	0x0100
        /*0146*/ 	.byte	0x09
	.zero		1


	//   ....[9]....
        /*0148*/ 	.word	0x00000630
        /*014c*/ 	.word	0x000000ff
        /*0150*/ 	.word	0x00000048
        /*0154*/ 	.short	0x0100
        /*0156*/ 	.byte	0x09
	.zero		1


	//   ....[10]....
        /*0158*/ 	.word	0x00000640
        /*015c*/ 	.word	0x000000ff
        /*0160*/ 	.word	0x00000050
        /*0164*/ 	.short	0x0100
        /*0166*/ 	.byte	0x09
	.zero		1


	//   ....[11]....
        /*0168*/ 	.word	0x00000650
        /*016c*/ 	.word	0x000000ff
        /*0170*/ 	.word	0x00000058
        /*0174*/ 	.short	0x0100
        /*0176*/ 	.byte	0x09
	.zero		1


	//   ....[12]....
        /*0178*/ 	.word	0x000014c0
        /*017c*/ 	.word	0x0000005d
        /*0180*/ 	.word	0x00000000
        /*0184*/ 	.short	0x010a
        /*0186*/ 	.byte	0x2a
	.zero		1


	//   ....[13]....
        /*0188*/ 	.word	0x00001660
        /*018c*/ 	.word	0x00000003
        /*0190*/ 	.word	0x00000000
        /*0194*/ 	.short	0x010a
        /*0196*/ 	.byte	0x3f
	.zero		1


	//   ....[14]....
        /*0198*/ 	.word	0x000016a0
        /*019c*/ 	.word	0x00000003
        /*01a0*/ 	.word	0x00000000
        /*01a4*/ 	.short	0x010a
        /*01a6*/ 	.byte	0x3f
	.zero		1


	//   ....[15]....
        /*01a8*/ 	.word	0x000018a0
        /*01ac*/ 	.word	0x000000ff
        /*01b0*/ 	.word	0x00000000
        /*01b4*/ 	.short	0x010a
        /*01b6*/ 	.byte	0x04
	.zero		1


	//   ....[16]....
        /*01b8*/ 	.word	0x000018e0
        /*01bc*/ 	.word	0x000000ff
        /*01c0*/ 	.word	0x00000000
        /*01c4*/ 	.short	0x010a
        /*01c6*/ 	.byte	0x04
	.zero		1


	//   ....[17]....
        /*01c8*/ 	.word	0x00001a40
        /*01cc*/ 	.word	0x000000ff
        /*01d0*/ 	.word	0x00000000
        /*01d4*/ 	.short	0x0101
        /*01d6*/ 	.byte	0x04
	.zero		1


	//   ....[18]....
        /*01d8*/ 	.word	0x00001b30
        /*01dc*/ 	.word	0x0000005e
        /*01e0*/ 	.word	0x00000000
        /*01e4*/ 	.short	0x0101
        /*01e6*/ 	.byte	0x2f
	.zero		1


	//   ....[19]....
        /*01e8*/ 	.word	0x00001c00
        /*01ec*/ 	.word	0x000000ff
        /*01f0*/ 	.word	0x00000000
        /*01f4*/ 	.short	0x0101
        /*01f6*/ 	.byte	0x06
	.zero		1


	//   ....[20]....
        /*01f8*/ 	.word	0x00001cb0
        /*01fc*/ 	.word	0x0000005d
        /*0200*/ 	.word	0x00000010
        /*0204*/ 	.short	0x010a
        /*0206*/ 	.byte	0x2a
	.zero		1


	//   ....[21]....
        /*0208*/ 	.word	0x00005ef0
        /*020c*/ 	.word	0x00000060
        /*0210*/ 	.word	0x00000000
        /*0214*/ 	.short	0x0101
        /*0216*/ 	.byte	0x2f
	.zero		1


	//   ....[22]....
        /*0218*/ 	.word	0x00006850
        /*021c*/ 	.word	0x0000000a
        /*0220*/ 	.word	0x00000018
        /*0224*/ 	.short	0x010a
        /*0226*/ 	.byte	0x3f
	.zero		1


	//   ....[23]....
        /*0228*/ 	.word	0x00006bf0
        /*022c*/ 	.word	0x00000005
        /*0230*/ 	.word	0x00000068
        /*0234*/ 	.short	0x0101
        /*0236*/ 	.byte	0x3f
	.zero		1


	//   ....[24]....
        /*0238*/ 	.word	0x00007370
        /*023c*/ 	.word	0x00000009
        /*0240*/ 	.word	0x00000000
        /*0244*/ 	.short	0x010a
        /*0246*/ 	.byte	0x3f
	.zero		1


	//   ....[25]....
        /*0248*/ 	.word	0x000073f0
        /*024c*/ 	.word	0x00000006
        /*0250*/ 	.word	0x00000000
        /*0254*/ 	.short	0x010a
        /*0256*/ 	.byte	0x3f
	.zero		1


	//   ....[26]....
        /*0258*/ 	.word	0x00007480
        /*025c*/ 	.word	0x00000003
        /*0260*/ 	.word	0x00000000
        /*0264*/ 	.short	0x010a
        /*0266*/ 	.byte	0x3f
	.zero		1


	//   ....[27]....
        /*0268*/ 	.word	0x000074e0
        /*026c*/ 	.word	0x0000005f
        /*0270*/ 	.word	0x00000000
        /*0274*/ 	.short	0x010a
        /*0276*/ 	.byte	0x3f
	.zero		1


	//   ....[28]....
        /*0278*/ 	.word	0x00007530
        /*027c*/ 	.word	0x00000003
        /*0280*/ 	.word	0x00000000
        /*0284*/ 	.short	0x010a
        /*0286*/ 	.byte	0x3f
	.zero		1


	//   ....[29]....
        /*0288*/ 	.word	0x00007590
        /*028c*/ 	.word	0x00000004
        /*0290*/ 	.word	0x00000000
        /*0294*/ 	.short	0x010a
        /*0296*/ 	.byte	0x3f
	.zero		1


	//   ....[30]....
        /*0298*/ 	.word	0x000075e0
        /*029c*/ 	.word	0x0000005f
        /*02a0*/ 	.word	0x00000010
        /*02a4*/ 	.short	0x010a
        /*02a6*/ 	.byte	0x3f
	.zero		1


	//   ....[31]....
        /*02a8*/ 	.word	0x000076b0
        /*02ac*/ 	.word	0x0000000a
        /*02b0*/ 	.word	0x00000018
        /*02b4*/ 	.short	0x010a
        /*02b6*/ 	.byte	0x3f
	.zero		1


	//   ....[32]....
        /*02b8*/ 	.word	0x00007780
        /*02bc*/ 	.word	0x00000009
        /*02c0*/ 	.word	0x00000000
        /*02c4*/ 	.short	0x010a
        /*02c6*/ 	.byte	0x3f
	.zero		1


	//   ....[33]....
        /*02c8*/ 	.word	0x000077d0
        /*02cc*/ 	.word	0x00000006
        /*02d0*/ 	.word	0x00000000
        /*02d4*/ 	.short	0x010a
        /*02d6*/ 	.byte	0x3f
	.zero		1


	//----- nvinfo : EIATTR_NUM_MBARRIERS
	.align		4
.L_37:
        /*02d8*/ 	.byte	0x03, 0x38
        /*02da*/ 	.short	0x000c


	//----- nvinfo : EIATTR_EXIT_INSTR_OFFSETS
	.align		4
        /*02dc*/ 	.byte	0x04, 0x1c
        /*02de*/ 	.short	(.L_39 - .L_38)


	//   ....[0]....
.L_38:
        /*02e0*/ 	.word	0x00001160


	//   ....[1]....
        /*02e4*/ 	.word	0x000011c0


	//   ....[2]....
        /*02e8*/ 	.word	0x00006580


	//   ....[3]....
        /*02ec*/ 	.word	0x000065b0


	//   ....[4]....
        /*02f0*/ 	.word	0x000074d0


	//----- nvinfo : EIATTR_MAX_THREADS
	.align		4
.L_39:
        /*02f4*/ 	.byte	0x04, 0x05
        /*02f6*/ 	.short	(.L_41 - .L_40)
.L_40:
        /*02f8*/ 	.word	0x00000180
        /*02fc*/ 	.word	0x00000001
        /*0300*/ 	.word	0x00000001


	//----- nvinfo : EIATTR_CRS_STACK_SIZE
	.align		4
.L_41:
        /*0304*/ 	.byte	0x04, 0x1e
        /*0306*/ 	.short	(.L_43 - .L_42)
.L_42:
        /*0308*/ 	.word	0x00000000


	//----- nvinfo : EIATTR_CBANK_PARAM_SIZE
	.align		4
.L_43:
        /*030c*/ 	.byte	0x03, 0x19
        /*030e*/ 	.short	0x0470


	//----- nvinfo : EIATTR_PARAM_CBANK
	.align		4
        /*0310*/ 	.byte	0x04, 0x0a
        /*0312*/ 	.short	(.L_45 - .L_44)
	.align		4
.L_44:
        /*0314*/ 	.word	index@(.nv.constant0._ZN7cutlass13device_kernelINS_4gemm6kernel13GemmUniversalIN4cute5tupleIJiiiiEEENS1_10collective13CollectiveMmaINS1_34MainloopSm90TmaGmmaWarpSpecializedILi3ENS5_IJNS4_1CILi1EEESB_SB_EEENS1_32KernelTmaWarpSpecializedPingpongEEENS5_IJNSA_ILi64EEENSA_ILi128EEENSA_ILi32EEEEEENS_10bfloat16_tENS5_IJlSB_lEEESJ_SK_NS4_8TiledMMAINS4_8MMA_AtomIJNS4_4SM904GMMA28MMA_64x128x16_F32BF16BF16_SSILNSO_5MajorE0ELSQ_0ELNSO_7ScaleInE1ELSR_1EEEEEENS4_6LayoutISC_NS5_IJNSA_ILi0EEESV_SV_EEEEENS5_IJNS4_10UnderscoreESY_SY_EEEEENS4_13SM90_TMA_LOADENS4_14ComposedLayoutINS4_7SwizzleILi2ELi4ELi3EEENS4_18smem_ptr_flag_bitsILi16EEENSU_INS5_IJNSA_ILi8EEESH_EEENS5_IJSH_SB_EEEEEEEvNS4_8identityES11_S1B_vS1C_EENS_8epilogue10collective6detail29Sm90TmaWarpSpecializedAdapterINS1F_15DefaultEpilogueISJ_SK_SK_NS1E_6thread17LinearCombinationISJ_Li1EffLNS1J_9ScaleType4KindE0ELNS_15FloatRoundStyleE2ESJ_EENS1_15EpilogueDefaultEEEEEvvEEEEvNT_6ParamsE)
        /*0318*/ 	.short	0x0210
        /*031a*/ 	.short	0x0470


	//----- nvinfo : EIATTR_SW_WAR
	.align		4
.L_45:
        /*031c*/ 	.byte	0x04, 0x36
        /*031e*/ 	.short	(.L_47 - .L_46)
.L_46:
        /*0320*/ 	.word	0x00000008
.L_47:


//--------------------- .nv.callgraph             --------------------------
	.section	.nv.callgraph,"",@"SHT_CUDA_CALLGRAPH"
	.align	4
	.sectionentsize	8
	.align		4
        /*0000*/ 	.word	0x00000000
	.align		4
        /*0004*/ 	.word	0xffffffff
	.align		4
        /*0008*/ 	.word	index@(_ZN7cutlass13device_kernelINS_4gemm6kernel13GemmUniversalIN4cute5tupleIJiiiiEEENS1_10collective13CollectiveMmaINS1_34MainloopSm90TmaGmmaWarpSpecializedILi3ENS5_IJNS4_1CILi1EEESB_SB_EEENS1_32KernelTmaWarpSpecializedPingpongEEENS5_IJNSA_ILi64EEENSA_ILi128EEENSA_ILi32EEEEEENS_10bfloat16_tENS5_IJlSB_lEEESJ_SK_NS4_8TiledMMAINS4_8MMA_AtomIJNS4_4SM904GMMA28MMA_64x128x16_F32BF16BF16_SSILNSO_5MajorE0ELSQ_0ELNSO_7ScaleInE1ELSR_1EEEEEENS4_6LayoutISC_NS5_IJNSA_ILi0EEESV_SV_EEEEENS5_IJNS4_10UnderscoreESY_SY_EEEEENS4_13SM90_TMA_LOADENS4_14ComposedLayoutINS4_7SwizzleILi2ELi4ELi3EEENS4_18smem_ptr_flag_bitsILi16EEENSU_INS5_IJNSA_ILi8EEESH_EEENS5_IJSH_SB_EEEEEEEvNS4_8identityES11_S1B_vS1C_EENS_8epilogue10collective6detail29Sm90TmaWarpSpecializedAdapterINS1F_15DefaultEpilogueISJ_SK_SK_NS1E_6thread17LinearCombinationISJ_Li1EffLNS1J_9ScaleType4KindE0ELNS_15FloatRoundStyleE2ESJ_EENS1_15EpilogueDefaultEEEEEvvEEEEvNT_6ParamsE)
	.align		4
        /*000c*/ 	.word	index@(__assertfail)
	.align		4
        /*0010*/ 	.word	0x00000000
	.align		4
        /*0014*/ 	.word	0xfffffffe
	.align		4
        /*0018*/ 	.word	0x00000000
	.align		4
        /*001c*/ 	.word	0xfffffffd
	.align		4
        /*0020*/ 	.word	0x00000000
	.align		4
        /*0024*/ 	.word	0xfffffffc


//--------------------- .nv.constant4             --------------------------
	.section	.nv.constant4,"a",@progbits
	.align	8
	.align		8
.nv.constant4:
        /*0000*/ 	.dword	__assertfail
	.align		8
        /*0008*/ 	.dword	__unnamed_1
	.align		8
        /*0010*/ 	.dword	_ZN39_INTERNAL_c4da7f35_4_k_cu_3aff602a_28964cuda3std3__45__cpo5beginE
	.align		8
        /*0018*/ 	.dword	_ZN39_INTERNAL_c4da7f35_4_k_cu_3aff602a_28964cuda3std3__45__cpo3endE
	.align		8
        /*0020*/ 	.dword	_ZN39_INTERNAL_c4da7f35_4_k_cu_3aff602a_28964cuda3std3__45__cpo6cbeginE
	.align		8
        /*0028*/ 	.dword	_ZN39_INTERNAL_c4da7f35_4_k_cu_3aff602a_28964cuda3std3__45__cpo4cendE
	.align		8
        /*0030*/ 	.dword	_ZN39_INTERNAL_c4da7f35_4_k_cu_3aff602a_28964cuda3std3__441_GLOBAL__N__c4da7f35_4_k_cu_3aff602a_28966ignoreE
	.align		8
        /*0038*/ 	.dword	_ZN39_INTERNAL_c4da7f35_4_k_cu_3aff602a_28964cuda3std3__419piecewise_constructE
	.align		8
        /*0040*/ 	.dword	_ZN39_INTERNAL_c4da7f35_4_k_cu_3aff602a_28964cuda3std3__48in_placeE
	.align		8
        /*0048*/ 	.dword	_ZN39_INTERNAL_c4da7f35_4_k_cu_3aff602a_28964cuda3std6ranges3__45__cpo4swapE
	.align		8
        /*0050*/ 	.dword	_ZN39_INTERNAL_c4da7f35_4_k_cu_3aff602a_28964cuda3std6ranges3__45__cpo9iter_moveE
	.align		8
        /*0058*/ 	.dword	_ZN39_INTERNAL_c4da7f35_4_k_cu_3aff602a_28964cute7productE
	.align		8
        /*0060*/ 	.dword	_ZN39_INTERNAL_c4da7f35_4_k_cu_3aff602a_28964cute1_E
	.align		8
        /*0068*/ 	.dword	$str$22
	.align		8
        /*0070*/ 	.dword	$str$23


//--------------------- .text._ZN7cutlass13device_kernelINS_4gemm6kernel13GemmUniversalIN4cute5tupleIJiiiiEEENS1_10collective13CollectiveMmaINS1_34MainloopSm90TmaGmmaWarpSpecializedILi3ENS5_IJNS4_1CILi1EEESB_SB_EEENS1_32KernelTmaWarpSpecializedPingpongEEENS5_IJNSA_ILi64EEENSA_ILi128EEENSA_ILi32EEEEEENS_10bfloat16_tENS5_IJlSB_lEEESJ_SK_NS4_8TiledMMAINS4_8MMA_AtomIJNS4_4SM904GMMA28MMA_64x128x16_F32BF16BF16_SSILNSO_5MajorE0ELSQ_0ELNSO_7ScaleInE1ELSR_1EEEEEENS4_6LayoutISC_NS5_IJNSA_ILi0EEESV_SV_EEEEENS5_IJNS4_10UnderscoreESY_SY_EEEEENS4_13SM90_TMA_LOADENS4_14ComposedLayoutINS4_7SwizzleILi2ELi4ELi3EEENS4_18smem_ptr_flag_bitsILi16EEENSU_INS5_IJNSA_ILi8EEESH_EEENS5_IJSH_SB_EEEEEEEvNS4_8identityES11_S1B_vS1C_EENS_8epilogue10collective6detail29Sm90TmaWarpSpecializedAdapterINS1F_15DefaultEpilogueISJ_SK_SK_NS1E_6thread17LinearCombinationISJ_Li1EffLNS1J_9ScaleType4KindE0ELNS_15FloatRoundStyleE2ESJ_EENS1_15EpilogueDefaultEEEEEvvEEEEvNT_6ParamsE --------------------------
	.section	.text._ZN7cutlass13device_kernelINS_4gemm6kernel13GemmUniversalIN4cute5tupleIJiiiiEEENS1_10collective13CollectiveMmaINS1_34MainloopSm90TmaGmmaWarpSpecializedILi3ENS5_IJNS4_1CILi1EEESB_SB_EEENS1_32KernelTmaWarpSpecializedPingpongEEENS5_IJNSA_ILi64EEENSA_ILi128EEENSA_ILi32EEEEEENS_10bfloat16_tENS5_IJlSB_lEEESJ_SK_NS4_8TiledMMAINS4_8MMA_AtomIJNS4_4SM904GMMA28MMA_64x128x16_F32BF16BF16_SSILNSO_5MajorE0ELSQ_0ELNSO_7ScaleInE1ELSR_1EEEEEENS4_6LayoutISC_NS5_IJNSA_ILi0EEESV_SV_EEEEENS5_IJNS4_10UnderscoreESY_SY_EEEEENS4_13SM90_TMA_LOADENS4_14ComposedLayoutINS4_7SwizzleILi2ELi4ELi3EEENS4_18smem_ptr_flag_bitsILi16EEENSU_INS5_IJNSA_ILi8EEESH_EEENS5_IJSH_SB_EEEEEEEvNS4_8identityES11_S1B_vS1C_EENS_8epilogue10collective6detail29Sm90TmaWarpSpecializedAdapterINS1F_15DefaultEpilogueISJ_SK_SK_NS1E_6thread17LinearCombinationISJ_Li1EffLNS1J_9ScaleType4KindE0ELNS_15FloatRoundStyleE2ESJ_EENS1_15EpilogueDefaultEEEEEvvEEEEvNT_6ParamsE,"ax",@progbits
	.align	128
.text._ZN7cutlass13device_kernelINS_4gemm6kernel13GemmUniversalIN4cute5tupleIJiiiiEEENS1_10collective13CollectiveMmaINS1_34MainloopSm90TmaGmmaWarpSpecializedILi3ENS5_IJNS4_1CILi1EEESB_SB_EEENS1_32KernelTmaWarpSpecializedPingpongEEENS5_IJNSA_ILi64EEENSA_ILi128EEENSA_ILi32EEEEEENS_10bfloat16_tENS5_IJlSB_lEEESJ_SK_NS4_8TiledMMAINS4_8MMA_AtomIJNS4_4SM904GMMA28MMA_64x128x16_F32BF16BF16_SSILNSO_5MajorE0ELSQ_0ELNSO_7ScaleInE1ELSR_1EEEEEENS4_6LayoutISC_NS5_IJNSA_ILi0EEESV_SV_EEEEENS5_IJNS4_10UnderscoreESY_SY_EEEEENS4_13SM90_TMA_LOADENS4_14ComposedLayoutINS4_7SwizzleILi2ELi4ELi3EEENS4_18smem_ptr_flag_bitsILi16EEENSU_INS5_IJNSA_ILi8EEESH_EEENS5_IJSH_SB_EEEEEEEvNS4_8identityES11_S1B_vS1C_EENS_8epilogue10collective6detail29Sm90TmaWarpSpecializedAdapterINS1F_15DefaultEpilogueISJ_SK_SK_NS1E_6thread17LinearCombinationISJ_Li1EffLNS1J_9ScaleType4KindE0ELNS_15FloatRoundStyleE2ESJ_EENS1_15EpilogueDefaultEEEEEvvEEEEvNT_6ParamsE:
        .type           _ZN7cutlass13device_kernelINS_4gemm6kernel13GemmUniversalIN4cute5tupleIJiiiiEEENS1_10collective13CollectiveMmaINS1_34MainloopSm90TmaGmmaWarpSpecializedILi3ENS5_IJNS4_1CILi1EEESB_SB_EEENS1_32KernelTmaWarpSpecializedPingpongEEENS5_IJNSA_ILi64EEENSA_ILi128EEENSA_ILi32EEEEEENS_10bfloat16_tENS5_IJlSB_lEEESJ_SK_NS4_8TiledMMAINS4_8MMA_AtomIJNS4_4SM904GMMA28MMA_64x128x16_F32BF16BF16_SSILNSO_5MajorE0ELSQ_0ELNSO_7ScaleInE1ELSR_1EEEEEENS4_6LayoutISC_NS5_IJNSA_ILi0EEESV_SV_EEEEENS5_IJNS4_10UnderscoreESY_SY_EEEEENS4_13SM90_TMA_LOADENS4_14ComposedLayoutINS4_7SwizzleILi2ELi4ELi3EEENS4_18smem_ptr_flag_bitsILi16EEENSU_INS5_IJNSA_ILi8EEESH_EEENS5_IJSH_SB_EEEEEEEvNS4_8identityES11_S1B_vS1C_EENS_8epilogue10collective6detail29Sm90TmaWarpSpecializedAdapterINS1F_15DefaultEpilogueISJ_SK_SK_NS1E_6thread17LinearCombinationISJ_Li1EffLNS1J_9ScaleType4KindE0ELNS_15FloatRoundStyleE2ESJ_EENS1_15EpilogueDefaultEEEEEvvEEEEvNT_6ParamsE,@function
        .size           _ZN7cutlass13device_kernelINS_4gemm6kernel13GemmUniversalIN4cute5tupleIJiiiiEEENS1_10collective13CollectiveMmaINS1_34MainloopSm90TmaGmmaWarpSpecializedILi3ENS5_IJNS4_1CILi1EEESB_SB_EEENS1_32KernelTmaWarpSpecializedPingpongEEENS5_IJNSA_ILi64EEENSA_ILi128EEENSA_ILi32EEEEEENS_10bfloat16_tENS5_IJlSB_lEEESJ_SK_NS4_8TiledMMAINS4_8MMA_AtomIJNS4_4SM904GMMA28MMA_64x128x16_F32BF16BF16_SSILNSO_5MajorE0ELSQ_0ELNSO_7ScaleInE1ELSR_1EEEEEENS4_6LayoutISC_NS5_IJNSA_ILi0EEESV_SV_EEEEENS5_IJNS4_10UnderscoreESY_SY_EEEEENS4_13SM90_TMA_LOADENS4_14ComposedLayoutINS4_7SwizzleILi2ELi4ELi3EEENS4_18smem_ptr_flag_bitsILi16EEENSU_INS5_IJNSA_ILi8EEESH_EEENS5_IJSH_SB_EEEEEEEvNS4_8identityES11_S1B_vS1C_EENS_8epilogue10collective6detail29Sm90TmaWarpSpecializedAdapterINS1F_15DefaultEpilogueISJ_SK_SK_NS1E_6thread17LinearCombinationISJ_Li1EffLNS1J_9ScaleType4KindE0ELNS_15FloatRoundStyleE2ESJ_EENS1_15EpilogueDefaultEEEEEvvEEEEvNT_6ParamsE,(.L_x_195 - _ZN7cutlass13device_kernelINS_4gemm6kernel13GemmUniversalIN4cute5tupleIJiiiiEEENS1_10collective13CollectiveMmaINS1_34MainloopSm90TmaGmmaWarpSpecializedILi3ENS5_IJNS4_1CILi1EEESB_SB_EEENS1_32KernelTmaWarpSpecializedPingpongEEENS5_IJNSA_ILi64EEENSA_ILi128EEENSA_ILi32EEEEEENS_10bfloat16_tENS5_IJlSB_lEEESJ_SK_NS4_8TiledMMAINS4_8MMA_AtomIJNS4_4SM904GMMA28MMA_64x128x16_F32BF16BF16_SSILNSO_5MajorE0ELSQ_0ELNSO_7ScaleInE1ELSR_1EEEEEENS4_6LayoutISC_NS5_IJNSA_ILi0EEESV_SV_EEEEENS5_IJNS4_10UnderscoreESY_SY_EEEEENS4_13SM90_TMA_LOADENS4_14ComposedLayoutINS4_7SwizzleILi2ELi4ELi3EEENS4_18smem_ptr_flag_bitsILi16EEENSU_INS5_IJNSA_ILi8EEESH_EEENS5_IJSH_SB_EEEEEEEvNS4_8identityES11_S1B_vS1C_EENS_8epilogue10collective6detail29Sm90TmaWarpSpecializedAdapterINS1F_15DefaultEpilogueISJ_SK_SK_NS1E_6thread17LinearCombinationISJ_Li1EffLNS1J_9ScaleType4KindE0ELNS_15FloatRoundStyleE2ESJ_EENS1_15EpilogueDefaultEEEEEvvEEEEvNT_6ParamsE)
        .other          _ZN7cutlass13device_kernelINS_4gemm6kernel13GemmUniversalIN4cute5tupleIJiiiiEEENS1_10collective13CollectiveMmaINS1_34MainloopSm90TmaGmmaWarpSpecializedILi3ENS5_IJNS4_1CILi1EEESB_SB_EEENS1_32KernelTmaWarpSpecializedPingpongEEENS5_IJNSA_ILi64EEENSA_ILi128EEENSA_ILi32EEEEEENS_10bfloat16_tENS5_IJlSB_lEEESJ_SK_NS4_8TiledMMAINS4_8MMA_AtomIJNS4_4SM904GMMA28MMA_64x128x16_F32BF16BF16_SSILNSO_5MajorE0ELSQ_0ELNSO_7ScaleInE1ELSR_1EEEEEENS4_6LayoutISC_NS5_IJNSA_ILi0EEESV_SV_EEEEENS5_IJNS4_10UnderscoreESY_SY_EEEEENS4_13SM90_TMA_LOADENS4_14ComposedLayoutINS4_7SwizzleILi2ELi4ELi3EEENS4_18smem_ptr_flag_bitsILi16EEENSU_INS5_IJNSA_ILi8EEESH_EEENS5_IJSH_SB_EEEEEEEvNS4_8identityES11_S1B_vS1C_EENS_8epilogue10collective6detail29Sm90TmaWarpSpecializedAdapterINS1F_15DefaultEpilogueISJ_SK_SK_NS1E_6thread17LinearCombinationISJ_Li1EffLNS1J_9ScaleType4KindE0ELNS_15FloatRoundStyleE2ESJ_EENS1_15EpilogueDefaultEEEEEvvEEEEvNT_6ParamsE,@"STO_CUDA_ENTRY STV_DEFAULT"
_ZN7cutlass13device_kernelINS_4gemm6kernel13GemmUniversalIN4cute5tupleIJiiiiEEENS1_10collective13CollectiveMmaINS1_34MainloopSm90TmaGmmaWarpSpecializedILi3ENS5_IJNS4_1CILi1EEESB_SB_EEENS1_32KernelTmaWarpSpecializedPingpongEEENS5_IJNSA_ILi64EEENSA_ILi128EEENSA_ILi32EEEEEENS_10bfloat16_tENS5_IJlSB_lEEESJ_SK_NS4_8TiledMMAINS4_8MMA_AtomIJNS4_4SM904GMMA28MMA_64x128x16_F32BF16BF16_SSILNSO_5MajorE0ELSQ_0ELNSO_7ScaleInE1ELSR_1EEEEEENS4_6LayoutISC_NS5_IJNSA_ILi0EEESV_SV_EEEEENS5_IJNS4_10UnderscoreESY_SY_EEEEENS4_13SM90_TMA_LOADENS4_14ComposedLayoutINS4_7SwizzleILi2ELi4ELi3EEENS4_18smem_ptr_flag_bitsILi16EEENSU_INS5_IJNSA_ILi8EEESH_EEENS5_IJSH_SB_EEEEEEEvNS4_8identityES11_S1B_vS1C_EENS_8epilogue10collective6detail29Sm90TmaWarpSpecializedAdapterINS1F_15DefaultEpilogueISJ_SK_SK_NS1E_6thread17LinearCombinationISJ_Li1EffLNS1J_9ScaleType4KindE0ELNS_15FloatRoundStyleE2ESJ_EENS1_15EpilogueDefaultEEEEEvvEEEEvNT_6ParamsE:
[----:B------:R-:W0:Y:S02]  /*0000*/  LDC R1, c[0x0][0x28] ;  /* 0x00000a00ff017b82 */ /* 0x000e240000000800 */
[----:B0-----:R-:W-:Y:S01]  /*0010*/  VIADD R1, R1, 0xfffffff8 ;  /* 0xfffffff801017836 */ /* 0x001fe20000000000 */
[----:B------:R-:W0:Y:S01]  /*0020*/  S2R R4, SR_TID.X ;  /* 0x0000000000047919 */ /* 0x000e220000002100 */
[----:B------:R-:W-:Y:S01]  /*0030*/  ELECT P0, URZ, PT ;  /* 0x00000000003f782f */ /* 0x000fe20003800000 */
[----:B------:R-:W-:Y:S01]  /*0040*/  BSSY B0, `(.L_x_0) ;  /* 0x000000f000007945 */ /* 0x000fe20003800000 */
[--C-:B0-----:R-:W-:Y:S02]  /*0050*/  SHF.R.U32.HI R0, RZ, 0x5, R4.reuse ;  /* 0x00000005ff007819 */ /* 0x101fe40000011604 */
[----:B------:R-:W-:-:S03]  /*0060*/  SHF.R.U32.HI R5, RZ, 0x7, R4 ;  /* 0x00000007ff057819 */ /* 0x000fc60000011604 */
[----:B------:R-:W0:Y:S04]  /*0070*/  SHFL.IDX PT, R2, R0, RZ, 0x1f ;  /* 0x00001fff00027589 */ /* 0x000e2800000e0000 */
[----:B------:R1:W2:Y:S01]  /*0080*/  SHFL.IDX PT, R8, R5, RZ, 0x1f ;  /* 0x00001fff05087589 */ /* 0x0002a200000e0000 */
[----:B0-----:R-:W-:-:S13]  /*0090*/  ISETP.NE.OR P0, PT, R2, RZ, !P0 ;  /* 0x000000ff0200720c */ /* 0x001fda0004705670 */
[----:B-12---:R-:W-:Y:S05]  /*00a0*/  @P0 BRA `(.L_x_1) ;  /* 0x0000000000200947 */ /* 0x006fea0003800000 */
[----:B------:R-:W-:Y:S02]  /*00b0*/  ULDC.64 UR4, c[0x0][0x198] ;  /* 0x0000660000047ab9 */ /* 0x000fe40000000a00 */
[----:B------:R-:W-:Y:S02]  /*00c0*/  UIADD3 UR6, UP0, UR4, 0xf0, URZ ;  /* 0x000000f004067890 */ /* 0x000fe4000ff1e03f */
[----:B------:R-:W-:Y:S02]  /*00d0*/  UIADD3 UR4, UP1, UR4, 0x1f0, URZ ;  /* 0x000001f004047890 */ /* 0x000fe4000ff3e03f */
[----:B------:R-:W-:Y:S02]  /*00e0*/  UIADD3.X UR7, URZ, UR5, URZ, UP0, !UPT ;  /* 0x000000053f077290 */ /* 0x000fe400087fe43f */
[----:B------:R-:W-:-:S07]  /*00f0*/  UIADD3.X UR5, URZ, UR5, URZ, UP1, !UPT ;  /* 0x000000053f057290 */ /* 0x000fce0008ffe43f */
[----:B------:R0:W-:Y:S02]  /*0100*/  UTMACCTL.PF [UR6] ;  /* 0x00000000060079b9 */ /* 0x0001e40008040000 */
[----:B------:R0:W-:Y:S02]  /*0110*/  UTMACCTL.PF [UR4] ;  /* 0x00000000040079b9 */ /* 0x0001e40008040000 */
[----:B0-----:R-:W-:Y:S01]  /*0120*/  NOP ;  /* 0x0000000000007918 */ /* 0x001fe20000000000 */
.L_x_1:
[----:B------:R-:W-:Y:S05]  /*0130*/  BSYNC B0 ;  /* 0x0000000000007941 */ /* 0x000fea0003800000 */
.L_x_0:
[----:B------:R-:W0:Y:S02]  /*0140*/  SHFL.IDX PT, R3, R0, RZ, 0x1f ;  /* 0x00001fff00037589 */ /* 0x000e2400000e0000 */
[----:B0-----:R-:W-:-:S13]  /*0150*/  ISETP.NE.AND P0, PT, R3, RZ, PT ;  /* 0x000000ff0300720c */ /* 0x001fda0003f05270 */
[----:B------:R-:W-:Y:S05]  /*0160*/  @P0 BRA `(.L_x_2) ;  /* 0x0000000000500947 */ /* 0x000fea0003800000 */
[----:B------:R-:W0:Y:S01]  /*0170*/  S2UR UR8, SR_CgaCtaId ;  /* 0x00000000000879c3 */ /* 0x000e220000008800 */
[----:B------:R-:W-:Y:S01]  /*0180*/  UMOV UR4, 0x400 ;  /* 0x0000040000047882 */ /* 0x000fe20000000000 */
[----:B------:R-:W-:Y:S01]  /*0190*/  UMOV UR5, 0x1 ;  /* 0x0000000100057882 */ /* 0x000fe20000000000 */
[----:B------:R-:W-:Y:S01]  /*01a0*/  UMOV UR6, 0x80 ;  /* 0x0000008000067882 */ /* 0x000fe20000000000 */
[----:B------:R-:W-:Y:S01]  /*01b0*/  ELECT P0, URZ, PT ;  /* 0x00000000003f782f */ /* 0x000fe20003800000 */
[----:B------:R-:W-:-:S04]  /*01c0*/  UIADD3 UR6, -UR6, 0x100000, URZ ;  /* 0x0010000006067890 */ /* 0x000fc8000fffe13f */
[----:B------:R-:W-:Y:S02]  /*01d0*/  USHF.L.U32 UR7, UR6, 0xb, URZ ;  /* 0x0000000b06077899 */ /* 0x000fe4000800063f */
[----:B------:R-:W-:Y:S02]  /*01e0*/  USHF.L.U32 UR6, UR6, 0x1, URZ ;  /* 0x0000000106067899 */ /* 0x000fe4000800063f */
[----:B0-----:R-:W-:Y:S02]  /*01f0*/  ULEA UR8, UR8, UR4, 0x18 ;  /* 0x0000000408087291 */ /* 0x001fe4000f8ec03f */
[----:B------:R-:W-:-:S04]  /*0200*/  UIADD3 UR4, -UR5, 0x100000, URZ ;  /* 0x0010000005047890 */ /* 0x000fc8000fffe13f */
[----:B------:R-:W-:Y:S02]  /*0210*/  USHF.L.U32 UR5, UR4, 0xb, URZ ;  /* 0x0000000b04057899 */ /* 0x000fe4000800063f */
[----:B------:R-:W-:Y:S01]  /*0220*/  USHF.L.U32 UR4, UR4, 0x1, URZ ;  /* 0x0000000104047899 */ /* 0x000fe2000800063f */
[----:B------:R-:W0:Y:S11]  /*0230*/  FENCE.VIEW.ASYNC.S ;  /* 0x00000000000073c6 */ /* 0x000e360000000000 */
[----:B0-----:R0:W1:Y:S01]  /*0240*/  SYNCS.EXCH.64 URZ, [UR8], UR4 ;  /* 0x00000004083f75b2 */ /* 0x0010620008000100 */
[----:B------:R0:W2:Y:S01]  /*0250*/  SYNCS.EXCH.64 URZ, [UR8+0x18], UR6 ;  /* 0x00001806083f75b2 */ /* 0x0000a20008000100 */
[----:B------:R0:W3:Y:S01]  /*0260*/  SYNCS.EXCH.64 URZ, [UR8+0x8], UR4 ;  /* 0x00000804083f75b2 */ /* 0x0000e20008000100 */
[----:B------:R0:W4:Y:S01]  /*0270*/  SYNCS.EXCH.64 URZ, [UR8+0x20], UR6 ;  /* 0x00002006083f75b2 */ /* 0x0001220008000100 */
[----:B------:R0:W0:Y:S01]  /*0280*/  SYNCS.EXCH.64 URZ, [UR8+0x10], UR4 ;  /* 0x00001004083f75b2 */ /* 0x0000220008000100 */
[----:B------:R0:W0:Y:S01]  /*0290*/  SYNCS.EXCH.64 URZ, [UR8+0x28], UR6 ;  /* 0x00002806083f75b2 */ /* 0x0000220008000100 */
[----:B------:R-:W-:Y:S01]  /*02a0*/  NOP ;  /* 0x0000000000007918 */ /* 0x000fe20000000000 */
.L_x_2:
[----:B------:R-:W5:Y:S01]  /*02b0*/  SHFL.IDX PT, R6, R0, RZ, 0x1f ;  /* 0x00001fff00067589 */ /* 0x000f6200000e0000 */
[----:B------:R-:W-:Y:S01]  /*02c0*/  ELECT P0, URZ, PT ;  /* 0x00000000003f782f */ /* 0x000fe20003800000 */
[----:B------:R-:W-:Y:S01]  /*02d0*/  NOP ;  /* 0x0000000000007918 */ /* 0x000fe20000000000 */
[----:B------:R-:W-:Y:S01]  /*02e0*/  ELECT P1, URZ, PT ;  /* 0x00000000003f782f */ /* 0x000fe20003820000 */
[----:B------:R-:W1:Y:S01]  /*02f0*/  SHFL.IDX PT, R3, R0, RZ, 0x1f ;  /* 0x00001fff00037589 */ /* 0x000e6200000e0000 */
[----:B0-----:R-:W-:Y:S01]  /*0300*/  UMOV UR4, 0x20 ;  /* 0x0000002000047882 */ /* 0x001fe20000000000 */
[----:B------:R-:W-:Y:S01]  /*0310*/  UMOV UR11, 0x80 ;  /* 0x00000080000b7882 */ /* 0x000fe20000000000 */
[----:B------:R-:W-:Y:S01]  /*0320*/  NOP ;  /* 0x0000000000007918 */ /* 0x000fe20000000000 */
[C---:B------:R-:W-:Y:S01]  /*0330*/  VIADD R33, R8.reuse, 0xffffffff ;  /* 0xffffffff08217836 */ /* 0x040fe20000000000 */
[----:B------:R-:W0:Y:S01]  /*0340*/  SHFL.IDX PT, R5, R5, RZ, 0x1f ;  /* 0x00001fff05057589 */ /* 0x000e2200000e0000 */
[----:B------:R-:W-:Y:S01]  /*0350*/  ULDC.64 UR36, c[0x0][0x208] ;  /* 0x0000820000247ab9 */ /* 0x000fe20000000a00 */
[----:B------:R-:W-:-:S02]  /*0360*/  ISETP.NE.AND P2, PT, R8, RZ, PT ;  /* 0x000000ff0800720c */ /* 0x000fc40003f45270 */
[----:B------:R-:W-:Y:S02]  /*0370*/  ISETP.GE.U32.AND P3, PT, R33, 0x2, PT ;  /* 0x000000022100780c */ /* 0x000fe40003f66070 */
[----:B-----5:R-:W-:Y:S02]  /*0380*/  ISETP.NE.OR P0, PT, R6, RZ, !P0 ;  /* 0x000000ff0600720c */ /* 0x020fe40004705670 */
[----:B-1----:R-:W-:Y:S02]  /*0390*/  ISETP.NE.OR P1, PT, R3, RZ, !P1 ;  /* 0x000000ff0300720c */ /* 0x002fe40004f25670 */
[----:B------:R-:W-:-:S04]  /*03a0*/  SHF.R.S32.HI R3, RZ, 0x1f, R2 ;  /* 0x0000001fff037819 */ /* 0x000fc80000011402 */
[----:B------:R-:W-:-:S05]  /*03b0*/  LEA.HI R3, R3, R2, RZ, 0x2 ;  /* 0x0000000203037211 */ /* 0x000fca00078f10ff */
[----:B------:R-:W-:Y:S01]  /*03c0*/  VOTEU.ALL UP0, P0 ;  /* 0x00000000003f7886 */ /* 0x000fe20000000000 */
[----:B------:R-:W-:Y:S01]  /*03d0*/  LOP3.LUT R3, R3, 0xfffffffc, RZ, 0xc0, !PT ;  /* 0xfffffffc03037812 */ /* 0x000fe200078ec0ff */
[----:B------:R-:W-:-:S03]  /*03e0*/  VOTEU.ALL UP1, P1 ;  /* 0x00000000003f7886 */ /* 0x000fc60000820000 */
[----:B------:R-:W1:Y:S01]  /*03f0*/  @!UP0 S2UR UR7, SR_CgaCtaId ;  /* 0x00000000000789c3 */ /* 0x000e620000008800 */
[----:B------:R-:W-:Y:S01]  /*0400*/  @!UP0 UMOV UR6, 0x400 ;  /* 0x0000040000068882 */ /* 0x000fe20000000000 */
[----:B------:R-:W-:-:S04]  /*0410*/  @!UP0 UIADD3 UR4, -UR4, 0x100000, URZ ;  /* 0x0010000004048890 */ /* 0x000fc8000fffe13f */
[----:B------:R-:W-:Y:S02]  /*0420*/  @!UP0 USHF.L.U32 UR5, UR4, 0xb, URZ ;  /* 0x0000000b04058899 */ /* 0x000fe4000800063f */
[----:B------:R-:W-:Y:S01]  /*0430*/  @!UP0 USHF.L.U32 UR4, UR4, 0x1, URZ ;  /* 0x0000000104048899 */ /* 0x000fe2000800063f */
[----:B------:R-:W-:Y:S01]  /*0440*/  IMAD.IADD R0, R2, 0x1, -R3 ;  /* 0x0000000102007824 */ /* 0x000fe200078e0a03 */
[----:B------:R-:W-:Y:S01]  /*0450*/  @!UP1 UMOV UR9, 0x400 ;  /* 0x0000040000099882 */ /* 0x000fe20000000000 */
[----:B------:R-:W-:Y:S01]  /*0460*/  VOTEU.ALL UP2, P1 ;  /* 0x00000000003f7886 */ /* 0x000fe20000840000 */
[----:B------:R-:W-:Y:S01]  /*0470*/  VOTEU.ALL UP3, P1 ;  /* 0x00000000003f7886 */ /* 0x000fe20000860000 */
[----:B------:R-:W-:Y:S01]  /*0480*/  VOTEU.ALL UP4, P1 ;  /* 0x00000000003f7886 */ /* 0x000fe20000880000 */
[----:B------:R-:W5:Y:S01]  /*0490*/  @!UP1 S2UR UR10, SR_CgaCtaId ;  /* 0x00000000000a99c3 */ /* 0x000f620000008800 */
[----:B------:R-:W-:Y:S01]  /*04a0*/  VOTEU.ALL UP5, P1 ;  /* 0x00000000003f7886 */ /* 0x000fe200008a0000 */
[----:B------:R-:W-:-:S04]  /*04b0*/  SHF.R.S32.HI R3, RZ, 0x1f, R4 ;  /* 0x0000001fff037819 */ /* 0x000fc80000011404 */
[----:B------:R-:W-:-:S04]  /*04c0*/  LEA.HI R3, R3, R4, RZ, 0x7 ;  /* 0x0000000403037211 */ /* 0x000fc800078f38ff */
[----:B------:R-:W-:-:S05]  /*04d0*/  LOP3.LUT R3, R3, 0xffffff80, RZ, 0xc0, !PT ;  /* 0xffffff8003037812 */ /* 0x000fca00078ec0ff */
[----:B------:R-:W-:Y:S01]  /*04e0*/  IMAD.IADD R3, R4, 0x1, -R3 ;  /* 0x0000000104037824 */ /* 0x000fe200078e0a03 */
[----:B-1----:R-:W-:Y:S02]  /*04f0*/  @!UP0 ULEA UR8, UR7, UR6, 0x18 ;  /* 0x0000000607088291 */ /* 0x002fe4000f8ec03f */
[----:B------:R-:W-:-:S04]  /*0500*/  @!UP1 UIADD3 UR6, -UR11, 0x100000, URZ ;  /* 0x001000000b069890 */ /* 0x000fc8000fffe13f */
[----:B------:R-:W-:Y:S02]  /*0510*/  @!UP1 USHF.L.U32 UR7, UR6, 0xb, URZ ;  /* 0x0000000b06079899 */ /* 0x000fe4000800063f */
[----:B------:R-:W-:Y:S01]  /*0520*/  @!UP1 USHF.L.U32 UR6, UR6, 0x1, URZ ;  /* 0x0000000106069899 */ /* 0x000fe2000800063f */
[----:B------:R-:W-:Y:S01]  /*0530*/  VOTEU.ALL UP0, P0 ;  /* 0x00000000003f7886 */ /* 0x000fe20000000000 */
[----:B-----5:R-:W-:Y:S01]  /*0540*/  @!UP1 ULEA UR9, UR10, UR9, 0x18 ;  /* 0x000000090a099291 */ /* 0x020fe2000f8ec03f */
[----:B------:R-:W-:Y:S02]  /*0550*/  VOTEU.ALL UP1, P0 ;  /* 0x00000000003f7886 */ /* 0x000fe40000020000 */
[----:B------:R-:W-:Y:S01]  /*0560*/  ULDC.64 UR10, c[0x0][0x598] ;  /* 0x00016600000a7ab9 */ /* 0x000fe20000000a00 */
[----:B------:R-:W-:Y:S01]  /*0570*/  ISETP.NE.AND P0, PT, R0, 0x3, PT ;  /* 0x000000030000780c */ /* 0x000fe20003f05270 */
[----:B------:R-:W1:Y:S02]  /*0580*/  FENCE.VIEW.ASYNC.S ;  /* 0x00000000000073c6 */ /* 0x000e640000000000 */
[----:B-1----:R1:W2:Y:S01]  /*0590*/  @!UP0 SYNCS.EXCH.64 URZ, [UR8+0x60], UR4 ;  /* 0x00006004083f85b2 */ /* 0x0022a20008000100 */
[----:B------:R-:W-:-:S02]  /*05a0*/  ISETP.NE.U32.AND P1, PT, RZ, UR10, PT ;  /* 0x0000000aff007c0c */ /* 0x000fc4000bf25070 */
[----:B------:R-:W-:Y:S02]  /*05b0*/  ISETP.EQ.OR P0, PT, R0, RZ, !P0 ;  /* 0x000000ff0000720c */ /* 0x000fe40004702670 */
[----:B------:R-:W-:Y:S02]  /*05c0*/  ISETP.NE.AND.EX P1, PT, RZ, UR11, PT, P1 ;  /* 0x0000000bff007c0c */ /* 0x000fe4000bf25310 */
[----:B------:R-:W-:-:S04]  /*05d0*/  ISETP.EQ.AND P0, PT, R8, RZ, P0 ;  /* 0x000000ff0800720c */ /* 0x000fc80000702270 */
[----:B------:R-:W-:-:S04]  /*05e0*/  SEL R16, RZ, 0x1, !P0 ;  /* 0x00000001ff107807 */ /* 0x000fc80004000000 */
[----:B------:R-:W-:Y:S01]  /*05f0*/  SEL R16, R16, 0x2, P3 ;  /* 0x0000000210107807 */ /* 0x000fe20001800000 */
[----:B------:R1:W2:Y:S01]  /*0600*/  @!UP1 SYNCS.EXCH.64 URZ, [UR8+0x68], UR4 ;  /* 0x00006804083f95b2 */ /* 0x0002a20008000100 */
[----:B------:R-:W-:Y:S01]  /*0610*/  NOP ;  /* 0x0000000000007918 */ /* 0x000fe20000000000 */
[----:B------:R1:W2:Y:S01]  /*0620*/  @!UP2 SYNCS.EXCH.64 URZ, [UR9+0x40], UR6 ;  /* 0x00004006093fa5b2 */ /* 0x0002a20008000100 */
[----:B------:R1:W2:Y:S01]  /*0630*/  @!UP3 SYNCS.EXCH.64 URZ, [UR9+0x48], UR6 ;  /* 0x00004806093fb5b2 */ /* 0x0002a20008000100 */
[----:B------:R1:W2:Y:S01]  /*0640*/  @!UP4 SYNCS.EXCH.64 URZ, [UR9+0x50], UR6 ;  /* 0x00005006093fc5b2 */ /* 0x0002a20008000100 */
[----:B------:R1:W2:Y:S01]  /*0650*/  @!UP5 SYNCS.EXCH.64 URZ, [UR9+0x58], UR6 ;  /* 0x00005806093fd5b2 */ /* 0x0002a20008000100 */
[----:B------:R-:W-:Y:S01]  /*0660*/  NOP ;  /* 0x0000000000007918 */ /* 0x000fe20000000000 */
[----:B--234-:R-:W-:Y:S06]  /*0670*/  BAR.SYNC.DEFER_BLOCKING 0x0 ;  /* 0x0000000000007b1d */ /* 0x01cfec0000010000 */
[----:B01----:R-:W-:Y:S05]  /*0680*/  @!P1 BRA `(.L_x_3) ;  /* 0x00000000001c9947 */ /* 0x003fea0003800000 */
[----:B------:R-:W0:Y:S02]  /*0690*/  LDC.64 R6, c[0x0][0x598] ;  /* 0x00016600ff067b82 */ /* 0x000e240000000a00 */
[----:B0-----:R-:W2:Y:S02]  /*06a0*/  LDG.E.64 R6, desc[UR36][R6.64] ;  /* 0x0000002406067981 */ /* 0x001ea4000c1e1b00 */
[----:B--2---:R-:W-:-:S04]  /*06b0*/  ISETP.NE.U32.AND P0, PT, R6, RZ, PT ;  /* 0x000000ff0600720c */ /* 0x004fc80003f05070 */
[----:B------:R-:W-:-:S13]  /*06c0*/  ISETP.NE.AND.EX P0, PT, R7, RZ, PT, P0 ;  /* 0x000000ff0700720c */ /* 0x000fda0003f05300 */
[----:B------:R-:W-:Y:S05]  /*06d0*/  @!P0 BRA `(.L_x_3) ;  /* 0x0000000000088947 */ /* 0x000fea0003800000 */
[----:B------:R1:W5:Y:S01]  /*06e0*/  LD.E R88, desc[UR36][R6.64] ;  /* 0x0000002406587980 */ /* 0x000362000c101900 */
[----:B------:R-:W-:Y:S05]  /*06f0*/  BRA `(.L_x_4) ;  /* 0x0000000000247947 */ /* 0x000fea0003800000 */
.L_x_3:
[----:B------:R-:W-:Y:S02]  /*0700*/  ULDC.64 UR4, c[0x0][0x588] ;  /* 0x0001620000047ab9 */ /* 0x000fe40000000a00 */
[----:B------:R-:W-:-:S04]  /*0710*/  ISETP.NE.U32.AND P0, PT, RZ, UR4, PT ;  /* 0x00000004ff007c0c */ /* 0x000fc8000bf05070 */
[----:B------:R-:W-:-:S13]  /*0720*/  ISETP.NE.AND.EX P0, PT, RZ, UR5, PT, P0 ;  /* 0x00000005ff007c0c */ /* 0x000fda000bf05300 */
[----:B------:R-:W-:Y:S05]  /*0730*/  @!P0 BRA `(.L_x_5) ;  /* 0x00000000000c8947 */ /* 0x000fea0003800000 */
[----:B------:R-:W0:Y:S02]  /*0740*/  LDC.64 R88, c[0x0][0x588] ;  /* 0x00016200ff587b82 */ /* 0x000e240000000a00 */
[----:B0-----:R0:W5:Y:S01]  /*0750*/  LDG.E R88, desc[UR36][R88.64] ;  /* 0x0000002458587981 */ /* 0x001162000c1e1900 */
[----:B------:R-:W-:Y:S05]  /*0760*/  BRA `(.L_x_4) ;  /* 0x0000000000087947 */ /* 0x000fea0003800000 */
.L_x_5:
[----:B------:R-:W-:Y:S02]  /*0770*/  ULDC UR4, c[0x0][0x580] ;  /* 0x0001600000047ab9 */ /* 0x000fe40000000800 */
[----:B------:R-:W-:-:S07]  /*0780*/  IMAD.U32 R88, RZ, RZ, UR4 ;  /* 0x00000004ff587e24 */ /* 0x000fce000f8e00ff */
.L_x_4:
[----:B------:R-:W-:Y:S02]  /*0790*/  ULDC.64 UR4, c[0x0][0x5a0] ;  /* 0x0001680000047ab9 */ /* 0x000fe40000000a00 */
[----:B------:R-:W-:-:S04]  /*07a0*/  ISETP.NE.U32.AND P0, PT, RZ, UR4, PT ;  /* 0x00000004ff007c0c */ /* 0x000fc8000bf05070 */
[----:B------:R-:W-:-:S13]  /*07b0*/  ISETP.NE.AND.EX P0, PT, RZ, UR5, PT, P0 ;  /* 0x00000005ff007c0c */ /* 0x000fda000bf05300 */
[----:B------:R-:W-:Y:S05]  /*07c0*/  @!P0 BRA `(.L_x_6) ;  /* 0x00000000001c8947 */ /* 0x000fea0003800000 */
[----:B-1----:R-:W1:Y:S02]  /*07d0*/  LDC.64 R6, c[0x0][0x5a0] ;  /* 0x00016800ff067b82 */ /* 0x002e640000000a00 */
[----:B-1----:R-:W2:Y:S02]  /*07e0*/  LDG.E.64 R6, desc[UR36][R6.64] ;  /* 0x0000002406067981 */ /* 0x002ea4000c1e1b00 */
[----:B--2---:R-:W-:-:S04]  /*07f0*/  ISETP.NE.U32.AND P0, PT, R6, RZ, PT ;  /* 0x000000ff0600720c */ /* 0x004fc80003f05070 */
[----:B------:R-:W-:-:S13]  /*0800*/  ISETP.NE.AND.EX P0, PT, R7, RZ, PT, P0 ;  /* 0x000000ff0700720c */ /* 0x000fda0003f05300 */
[----:B------:R-:W-:Y:S05]  /*0810*/  @!P0 BRA `(.L_x_6) ;  /* 0x0000000000088947 */ /* 0x000fea0003800000 */
[----:B0-----:R2:W5:Y:S01]  /*0820*/  LD.E R89, desc[UR36][R6.64] ;  /* 0x0000002406597980 */ /* 0x001562000c101900 */
[----:B------:R-:W-:Y:S05]  /*0830*/  BRA `(.L_x_7) ;  /* 0x0000000000247947 */ /* 0x000fea0003800000 */
.L_x_6:
[----:B------:R-:W-:Y:S02]  /*0840*/  ULDC.64 UR4, c[0x0][0x590] ;  /* 0x0001640000047ab9 */ /* 0x000fe40000000a00 */
[----:B------:R-:W-:-:S04]  /*0850*/  ISETP.NE.U32.AND P0, PT, RZ, UR4, PT ;  /* 0x00000004ff007c0c */ /* 0x000fc8000bf05070 */
[----:B------:R-:W-:-:S13]  /*0860*/  ISETP.NE.AND.EX P0, PT, RZ, UR5, PT, P0 ;  /* 0x00000005ff007c0c */ /* 0x000fda000bf05300 */
[----:B------:R-:W-:Y:S05]  /*0870*/  @!P0 BRA `(.L_x_8) ;  /* 0x00000000000c8947 */ /* 0x000fea0003800000 */
[----:B-1----:R-:W0:Y:S02]  /*0880*/  LDC.64 R6, c[0x0][0x590] ;  /* 0x00016400ff067b82 */ /* 0x002e240000000a00 */
[----:B0-----:R0:W5:Y:S01]  /*0890*/  LDG.E R89, desc[UR36][R6.64] ;  /* 0x0000002406597981 */ /* 0x001162000c1e1900 */
[----:B------:R-:W-:Y:S05]  /*08a0*/  BRA `(.L_x_7) ;  /* 0x0000000000087947 */ /* 0x000fea0003800000 */
.L_x_8:
[----:B------:R-:W-:Y:S02]  /*08b0*/  ULDC UR4, c[0x0][0x584] ;  /* 0x0001610000047ab9 */ /* 0x000fe40000000800 */
[----:B0-----:R-:W-:-:S07]  /*08c0*/  IMAD.U32 R89, RZ, RZ, UR4 ;  /* 0x00000004ff597e24 */ /* 0x001fce000f8e00ff */
.L_x_7:
[----:B------:R-:W3:Y:S01]  /*08d0*/  LDC R2, c[0x0][0x65c] ;  /* 0x00019700ff027b82 */ /* 0x000ee20000000800 */
[----:B------:R-:W4:Y:S01]  /*08e0*/  S2R R14, SR_CTAID.Y ;  /* 0x00000000000e7919 */ /* 0x000f220000002600 */
[----:B------:R-:W-:Y:S01]  /*08f0*/  ULDC UR6, c[0x0][0x28c] ;  /* 0x0000a30000067ab9 */ /* 0x000fe20000000800 */
[----:B------:R-:W-:Y:S01]  /*0900*/  ISETP.NE.AND P0, PT, R8, 0x2, PT ;  /* 0x000000020800780c */ /* 0x000fe20003f05270 */
[----:B------:R-:W-:Y:S01]  /*0910*/  UIADD3 UR6, UR6, 0x1f, URZ ;  /* 0x0000001f06067890 */ /* 0x000fe2000fffe03f */
[----:B012---:R-:W0:Y:S01]  /*0920*/  S2R R6, SR_CTAID.X ;  /* 0x0000000000067919 */ /* 0x007e220000002500 */
[----:B------:R-:W-:Y:S01]  /*0930*/  IMAD.MOV.U32 R7, RZ, RZ, RZ ;  /* 0x000000ffff077224 */ /* 0x000fe200078e00ff */
[----:B------:R-:W-:Y:S01]  /*0940*/  UMOV UR38, URZ ;  /* 0x0000003f00267c82 */ /* 0x000fe20008000000 */
[----:B------:R-:W-:Y:S01]  /*0950*/  USHF.R.S32.HI UR7, URZ, 0x1f, UR6 ;  /* 0x0000001f3f077899 */ /* 0x000fe20008011406 */
[----:B------:R-:W-:Y:S01]  /*0960*/  UMOV UR39, URZ ;  /* 0x0000003f00277c82 */ /* 0x000fe20008000000 */
[----:B------:R-:W-:-:S02]  /*0970*/  ULDC.64 UR8, c[0x0][0x650] ;  /* 0x0001940000087ab9 */ /* 0x000fc40000000a00 */
[----:B------:R-:W-:-:S04]  /*0980*/  ULEA.HI UR7, UR7, UR6, URZ, 0x5 ;  /* 0x0000000607077291 */ /* 0x000fc8000f8f283f */
[----:B------:R-:W-:Y:S01]  /*0990*/  USHF.R.S32.HI UR40, URZ, 0x5, UR7 ;  /* 0x000000053f287899 */ /* 0x000fe20008011407 */
[----:B---3--:R-:W-:-:S13]  /*09a0*/  ISETP.NE.AND P1, PT, R2, 0x1, PT ;  /* 0x000000010200780c */ /* 0x008fda0003f25270 */
[----:B------:R-:W0:Y:S01]  /*09b0*/  @P1 LDC R19, c[0x0][0x10] ;  /* 0x00000400ff131b82 */ /* 0x000e220000000800 */
[----:B----4-:R-:W-:Y:S02]  /*09c0*/  @P1 IMAD.MOV.U32 R8, RZ, RZ, R14 ;  /* 0x000000ffff081224 */ /* 0x010fe400078e000e */
[----:B------:R-:W-:Y:S02]  /*09d0*/  @P1 IMAD.MOV.U32 R9, RZ, RZ, RZ ;  /* 0x000000ffff091224 */ /* 0x000fe400078e00ff */
[----:B------:R-:W-:-:S03]  /*09e0*/  @P1 IMAD.MOV.U32 R17, RZ, RZ, RZ ;  /* 0x000000ffff111224 */ /* 0x000fc600078e00ff */
[----:B------:R-:W1:Y:S01]  /*09f0*/  @!P1 LDC R11, c[0x0][0xc] ;  /* 0x00000300ff0b9b82 */ /* 0x000e620000000800 */
[----:B------:R-:W-:Y:S01]  /*0a00*/  ULDC UR4, c[0x0][0xc] ;  /* 0x0000030000047ab9 */ /* 0x000fe20000000800 */
[----:B------:R-:W-:Y:S02]  /*0a10*/  ULDC UR5, c[0x0][0x10] ;  /* 0x0000040000057ab9 */ /* 0x000fe40000000800 */
[----:B------:R-:W-:-:S04]  /*0a20*/  UIMAD.WIDE.U32 UR4, UR4, UR5, URZ ;  /* 0x00000005040472a5 */ /* 0x000fc8000f8e003f */
[----:B------:R-:W2:Y:S01]  /*0a30*/  LDC R2, c[0x0][0x14] ;  /* 0x00000500ff027b82 */ /* 0x000ea20000000800 */
[----:B0-----:R-:W-:-:S04]  /*0a40*/  @P1 IMAD.WIDE.U32 R18, R6, R19, R8 ;  /* 0x0000001306121225 */ /* 0x001fc800078e0008 */
[----:B------:R-:W-:Y:S02]  /*0a50*/  @P1 IMAD.IADD R17, R19, 0x1, R17 ;  /* 0x0000000113111824 */ /* 0x000fe400078e0211 */
[----:B-1----:R-:W-:-:S04]  /*0a60*/  @!P1 IMAD.WIDE.U32 R8, R11, R14, R6 ;  /* 0x0000000e0b089225 */ /* 0x002fc800078e0006 */
[----:B------:R-:W-:Y:S02]  /*0a70*/  @!P1 IMAD.MOV.U32 R18, RZ, RZ, R8 ;  /* 0x000000ffff129224 */ /* 0x000fe400078e0008 */
[----:B------:R-:W-:Y:S02]  /*0a80*/  @!P1 IMAD.MOV.U32 R17, RZ, RZ, R9 ;  /* 0x000000ffff119224 */ /* 0x000fe400078e0009 */
[----:B--2---:R-:W-:-:S04]  /*0a90*/  IMAD.WIDE.U32 R12, R2, UR4, RZ ;  /* 0x00000004020c7c25 */ /* 0x004fc8000f8e00ff */
[----:B------:R-:W-:Y:S01]  /*0aa0*/  IMAD R23, R2, UR5, RZ ;  /* 0x0000000502177c24 */ /* 0x000fe2000f8e02ff */
[----:B------:R0:W-:Y:S03]  /*0ab0*/  STL.64 [R1], R12 ;  /* 0x0000000c01007387 */ /* 0x0001e60000100a00 */
[----:B------:R-:W-:Y:S01]  /*0ac0*/  IMAD.IADD R23, R13, 0x1, R23 ;  /* 0x000000010d177824 */ /* 0x000fe200078e0217 */
[----:B------:R-:W-:Y:S06]  /*0ad0*/  @P0 BRA `(.L_x_9) ;  /* 0x0000000000200947 */ /* 0x000fec0003800000 */
[----:B------:R-:W-:Y:S01]  /*0ae0*/  UISETP.GE.U32.AND UP0, UPT, UR40, 0x3, UPT ;  /* 0x000000032800788c */ /* 0x000fe2000bf06070 */
[----:B------:R-:W-:Y:S01]  /*0af0*/  IADD3 R18, P0, R18, R12, RZ ;  /* 0x0000000c12127210 */ /* 0x000fe20007f1e0ff */
[----:B------:R-:W-:Y:S01]  /*0b00*/  UIMAD.WIDE.U32 UR4, UR40, -0x55555555, URZ ;  /* 0xaaaaaaab280478a5 */ /* 0x000fe2000f8e003f */
[----:B------:R-:W-:-:S03]  /*0b10*/  UMOV UR39, URZ ;  /* 0x0000003f00277c82 */ /* 0x000fc60008000000 */
[----:B------:R-:W-:Y:S01]  /*0b20*/  USHF.R.U32.HI UR4, URZ, 0x1, UR5 ;  /* 0x000000013f047899 */ /* 0x000fe20008011605 */
[----:B------:R-:W-:-:S03]  /*0b30*/  IMAD.X R17, R23, 0x1, R17, P0 ;  /* 0x0000000117117824 */ /* 0x000fc600000e0611 */
[----:B------:R-:W-:Y:S02]  /*0b40*/  UIMAD UR38, UR4, -0x3, UR40 ;  /* 0xfffffffd042678a4 */ /* 0x000fe4000f8e0228 */
[----:B------:R-:W-:-:S12]  /*0b50*/  @UP0 ULOP3.LUT UR39, UR4, 0x1, URZ, 0xc0, !UPT ;  /* 0x0000000104270892 */ /* 0x000fd8000f8ec03f */
.L_x_9:
[----:B------:R-:W-:Y:S01]  /*0b60*/  ISETP.GE.U32.AND P0, PT, R18, UR8, PT ;  /* 0x0000000812007c0c */ /* 0x000fe2000bf06070 */
[----:B------:R-:W-:Y:S01]  /*0b70*/  IMAD.MOV.U32 R19, RZ, RZ, -0x1 ;  /* 0xffffffffff137424 */ /* 0x000fe200078e00ff */
[----:B------:R-:W-:Y:S01]  /*0b80*/  PRMT R8, RZ, 0x7610, R8 ;  /* 0x00007610ff087816 */ /* 0x000fe20000000008 */
[----:B------:R-:W-:Y:S01]  /*0b90*/  IMAD.MOV.U32 R22, RZ, RZ, -0x1 ;  /* 0xffffffffff167424 */ /* 0x000fe200078e00ff */
[----:B------:R-:W-:Y:S01]  /*0ba0*/  ISETP.GE.U32.AND.EX P0, PT, R17, UR9, PT, P0 ;  /* 0x0000000911007c0c */ /* 0x000fe2000bf06100 */
[----:B------:R-:W-:-:S12]  /*0bb0*/  IMAD.MOV.U32 R2, RZ, RZ, -0x1 ;  /* 0xffffffffff027424 */ /* 0x000fd800078e00ff */
[----:B------:R-:W-:Y:S05]  /*0bc0*/  @P0 BRA `(.L_x_10) ;  /* 0x00000004005c0947 */ /* 0x000fea0003800000 */
[----:B------:R-:W1:Y:S01]  /*0bd0*/  LDC.64 R20, c[0x0][0x628] ;  /* 0x00018a00ff147b82 */ /* 0x000e620000000a00 */
[----:B------:R-:W-:Y:S02]  /*0be0*/  IMAD.MOV.U32 R8, RZ, RZ, R18 ;  /* 0x000000ffff087224 */ /* 0x000fe400078e0012 */
[----:B------:R-:W-:-:S05]  /*0bf0*/  IMAD.MOV.U32 R9, RZ, RZ, R17 ;  /* 0x000000ffff097224 */ /* 0x000fca00078e0011 */
[----:B------:R-:W2:Y:S08]  /*0c00*/  LDC R2, c[0x0][0x630] ;  /* 0x00018c00ff027b82 */ /* 0x000eb00000000800 */
[----:B------:R-:W3:Y:S01]  /*0c10*/  LDC.64 R24, c[0x0][0x620] ;  /* 0x00018800ff187b82 */ /* 0x000ee20000000a00 */
[----:B-1----:R-:W-:-:S04]  /*0c20*/  ISETP.NE.U32.AND P0, PT, R20, RZ, PT ;  /* 0x000000ff1400720c */ /* 0x002fc80003f05070 */
[----:B------:R-:W-:-:S13]  /*0c30*/  ISETP.NE.AND.EX P0, PT, R21, RZ, PT, P0 ;  /* 0x000000ff1500720c */ /* 0x000fda0003f05300 */
[----:B--23--:R-:W-:Y:S05]  /*0c40*/  @!P0 BRA `(.L_x_11) ;  /* 0x0000000000288947 */ /* 0x00cfea0003800000 */
[----:B0-----:R-:W0:Y:S02]  /*0c50*/  LDC R13, c[0x0][0x634] ;  /* 0x00018d00ff0d7b82 */ /* 0x001e240000000800 */
[----:B0-----:R-:W-:-:S05]  /*0c60*/  IADD3 R13, P0, R18, R13, RZ ;  /* 0x0000000d120d7210 */ /* 0x001fca0007f1e0ff */
[----:B------:R-:W-:-:S04]  /*0c70*/  IMAD.X R15, RZ, RZ, R17, P0 ;  /* 0x000000ffff0f7224 */ /* 0x000fc800000e0611 */
[----:B------:R-:W-:-:S04]  /*0c80*/  IMAD.WIDE.U32 R8, R15, R20, RZ ;  /* 0x000000140f087225 */ /* 0x000fc800078e00ff */
[----:B------:R-:W-:-:S04]  /*0c90*/  IMAD.WIDE.U32 R10, P0, R13, R21, R8 ;  /* 0x000000150d0a7225 */ /* 0x000fc80007800008 */
[----:B------:R-:W-:-:S04]  /*0ca0*/  IMAD.WIDE.U32 R8, R13, R20, RZ ;  /* 0x000000140d087225 */ /* 0x000fc800078e00ff */
[----:B------:R-:W-:Y:S01]  /*0cb0*/  IMAD.X R13, RZ, RZ, RZ, P0 ;  /* 0x000000ffff0d7224 */ /* 0x000fe200000e06ff */
[----:B------:R-:W-:Y:S01]  /*0cc0*/  IADD3 RZ, P0, R9, R10, RZ ;  /* 0x0000000a09ff7210 */ /* 0x000fe20007f1e0ff */
[----:B------:R-:W-:-:S04]  /*0cd0*/  IMAD.MOV.U32 R12, RZ, RZ, R11 ;  /* 0x000000ffff0c7224 */ /* 0x000fc800078e000b */
[----:B------:R-:W-:-:S08]  /*0ce0*/  IMAD.WIDE.U32.X R8, R15, R21, R12, P0 ;  /* 0x000000150f087225 */ /* 0x000fd000000e040c */
.L_x_11:
[-CC-:B------:R-:W-:Y:S01]  /*0cf0*/  SHF.R.U64 R31, R8, R2.reuse, R9.reuse ;  /* 0x00000002081f7219 */ /* 0x180fe20000001209 */
[----:B0-----:R-:W0:Y:S01]  /*0d00*/  LDC R12, c[0x0][0x618] ;  /* 0x00018600ff0c7b82 */ /* 0x001e220000000800 */
[----:B------:R-:W-:Y:S01]  /*0d10*/  SHF.R.U32.HI R7, RZ, R2, R9 ;  /* 0x00000002ff077219 */ /* 0x000fe20000011609 */
[----:B------:R-:W-:Y:S01]  /*0d20*/  ULDC UR4, c[0x0][0x150] ;  /* 0x0000540000047ab9 */ /* 0x000fe20000000800 */
[----:B------:R-:W-:Y:S01]  /*0d30*/  IADD3 R11, P0, RZ, -R31, RZ ;  /* 0x8000001fff0b7210 */ /* 0x000fe20007f1e0ff */
[----:B------:R-:W-:Y:S01]  /*0d40*/  IMAD.MOV.U32 R19, RZ, RZ, R17 ;  /* 0x000000ffff137224 */ /* 0x000fe200078e0011 */
[----:B------:R-:W-:-:S03]  /*0d50*/  I2FP.F32.U32 R2, R6 ;  /* 0x0000000600027245 */ /* 0x000fc60000201000 */
[----:B------:R-:W1:Y:S01]  /*0d60*/  LDC.64 R26, c[0x0][0x640] ;  /* 0x00019000ff1a7b82 */ /* 0x000e620000000a00 */
[----:B------:R-:W-:Y:S02]  /*0d70*/  IMAD.X R13, RZ, RZ, ~R7, P0 ;  /* 0x000000ffff0d7224 */ /* 0x000fe400000e0e07 */
[----:B------:R-:W-:Y:S01]  /*0d80*/  FMUL R2, R2, UR4 ;  /* 0x0000000402027c20 */ /* 0x000fe20008400000 */
[----:B------:R-:W-:Y:S01]  /*0d90*/  IMAD.WIDE.U32 R8, R11, R24, R18 ;  /* 0x000000180b087225 */ /* 0x000fe200078e0012 */
[----:B------:R-:W-:-:S03]  /*0da0*/  ULDC UR4, c[0x0][0x154] ;  /* 0x0000550000047ab9 */ /* 0x000fc60000000800 */
[----:B------:R-:W-:Y:S01]  /*0db0*/  IMAD R10, R13, R24, RZ ;  /* 0x000000180d0a7224 */ /* 0x000fe200078e02ff */
[----:B------:R-:W2:Y:S01]  /*0dc0*/  LDC R7, c[0x0][0x144] ;  /* 0x00005100ff077b82 */ /* 0x000ea20000000800 */
[----:B------:R-:W3:Y:S02]  /*0dd0*/  F2I.U32.TRUNC.NTZ R2, R2 ;  /* 0x0000000200027305 */ /* 0x000ee4000020f000 */
[----:B------:R-:W-:-:S04]  /*0de0*/  IMAD R11, R11, R25, R10 ;  /* 0x000000190b0b7224 */ /* 0x000fc800078e020a */
[----:B------:R-:W-:Y:S01]  /*0df0*/  IMAD.IADD R9, R9, 0x1, R11 ;  /* 0x0000000109097824 */ /* 0x000fe200078e020b */
[----:B------:R-:W4:Y:S01]  /*0e00*/  LDC R22, c[0x0][0x608] ;  /* 0x00018200ff167b82 */ /* 0x000f220000000800 */
[----:B------:R-:W-:-:S03]  /*0e10*/  IMAD.MOV.U32 R11, RZ, RZ, -0x1 ;  /* 0xffffffffff0b7424 */ /* 0x000fc600078e00ff */
[--C-:B0-----:R-:W-:Y:S02]  /*0e20*/  SHF.R.U64 R20, R8, R12, R9.reuse ;  /* 0x0000000c08147219 */ /* 0x101fe40000001209 */
[----:B------:R-:W-:Y:S02]  /*0e30*/  I2FP.F32.U32 R8, R14 ;  /* 0x0000000e00087245 */ /* 0x000fe40000201000 */
[----:B------:R-:W0:Y:S01]  /*0e40*/  LDC R24, c[0x0][0x658] ;  /* 0x00019600ff187b82 */ /* 0x000e220000000800 */
[----:B-1----:R-:W-:Y:S01]  /*0e50*/  ISETP.NE.U32.AND P0, PT, R26, RZ, PT ;  /* 0x000000ff1a00720c */ /* 0x002fe20003f05070 */
[----:B---3--:R-:W-:Y:S02]  /*0e60*/  IMAD.MOV R10, RZ, RZ, -R2 ;  /* 0x000000ffff0a7224 */ /* 0x008fe400078e0a02 */
[----:B------:R-:W-:Y:S01]  /*0e70*/  FMUL R8, R8, UR4 ;  /* 0x0000000408087c20 */ /* 0x000fe20008400000 */
[----:B------:R-:W-:Y:S02]  /*0e80*/  SHF.R.U32.HI R9, RZ, R12, R9 ;  /* 0x0000000cff097219 */ /* 0x000fe40000011609 */
[----:B------:R-:W-:Y:S01]  /*0e90*/  ISETP.NE.AND.EX P0, PT, R27, RZ, PT, P0 ;  /* 0x000000ff1b00720c */ /* 0x000fe20003f05300 */
[----:B------:R1:W3:Y:S01]  /*0ea0*/  F2I.U32.TRUNC.NTZ R15, R8 ;  /* 0x00000008000f7305 */ /* 0x0002e2000020f000 */
[----:B------:R-:W1:Y:S01]  /*0eb0*/  LDC R19, c[0x0][0x148] ;  /* 0x00005200ff137b82 */ /* 0x000e620000000800 */
[----:B--2---:R-:W-:-:S07]  /*0ec0*/  IMAD R2, R7, R10, R6 ;  /* 0x0000000a07027224 */ /* 0x004fce00078e0206 */
[----:B------:R-:W2:Y:S01]  /*0ed0*/  LDC R25, c[0x0][0x600] ;  /* 0x00018000ff197b82 */ /* 0x000ea20000000800 */
[-CC-:B----4-:R-:W-:Y:S02]  /*0ee0*/  SHF.R.U64 R32, R20, R22.reuse, R9.reuse ;  /* 0x0000001614207219 */ /* 0x190fe40000001209 */
[----:B------:R-:W-:Y:S01]  /*0ef0*/  SHF.R.U32.HI R7, RZ, R22, R9 ;  /* 0x00000016ff077219 */ /* 0x000fe20000011609 */
[----:B------:R-:W-:-:S04]  /*0f00*/  IMAD.MOV.U32 R9, RZ, RZ, 0x1 ;  /* 0x00000001ff097424 */ /* 0x000fc800078e00ff */
[----:B------:R-:W4:Y:S01]  /*0f10*/  LDC R28, c[0x0][0x648] ;  /* 0x00019200ff1c7b82 */ /* 0x000f220000000800 */
[-C--:B0-----:R-:W-:Y:S02]  /*0f20*/  SHF.L.U32 R6, R11, R24.reuse, RZ ;  /* 0x000000180b067219 */ /* 0x081fe400000006ff */
[--C-:B------:R-:W-:Y:S02]  /*0f30*/  SHF.R.U64 R22, R32, R24, R7.reuse ;  /* 0x0000001820167219 */ /* 0x100fe40000001207 */
[----:B------:R-:W-:Y:S02]  /*0f40*/  LOP3.LUT R13, RZ, R6, RZ, 0x33, !PT ;  /* 0x00000006ff0d7212 */ /* 0x000fe400078e33ff */
[-C--:B------:R-:W-:Y:S01]  /*0f50*/  SHF.R.U32.HI R7, RZ, R24.reuse, R7 ;  /* 0x00000018ff077219 */ /* 0x080fe20000011607 */
[----:B------:R-:W0:Y:S01]  /*0f60*/  LDC R29, c[0x0][0x638] ;  /* 0x00018e00ff1d7b82 */ /* 0x000e220000000800 */
[----:B------:R-:W-:Y:S01]  /*0f70*/  SHF.L.U32 R12, R9, R24, RZ ;  /* 0x00000018090c7219 */ /* 0x000fe200000006ff */
[----:B------:R-:W-:-:S06]  /*0f80*/  IMAD.MOV.U32 R6, RZ, RZ, R22 ;  /* 0x000000ffff067224 */ /* 0x000fcc00078e0016 */
[----:B------:R-:W0:Y:S01]  /*0f90*/  LDC R30, c[0x0][0x610] ;  /* 0x00018400ff1e7b82 */ /* 0x000e220000000800 */
[----:B-1-3--:R-:W-:Y:S05]  /*0fa0*/  @!P0 BRA `(.L_x_12) ;  /* 0x0000000000288947 */ /* 0x00afea0003800000 */
[----:B------:R-:W1:Y:S02]  /*0fb0*/  LDC R11, c[0x0][0x64c] ;  /* 0x00019300ff0b7b82 */ /* 0x000e640000000800 */
[----:B-1----:R-:W-:-:S05]  /*0fc0*/  IADD3 R11, P0, R22, R11, RZ ;  /* 0x0000000b160b7210 */ /* 0x002fca0007f1e0ff */
        /* <DEDUP_REMOVED lines=8> */
.L_x_12:
[----:B----4-:R-:W-:Y:S01]  /*1050*/  SHF.R.U64 R6, R6, R28, R7 ;  /* 0x0000001c06067219 */ /* 0x010fe20000001207 */
[----:B--2---:R-:W-:Y:S01]  /*1060*/  VIADD R7, R25, 0xffffffff ;  /* 0xffffffff19077836 */ /* 0x004fe20000000000 */
[----:B------:R-:W-:Y:S01]  /*1070*/  LOP3.LUT R13, R32, R13, RZ, 0xc0, !PT ;  /* 0x0000000d200d7212 */ /* 0x000fe200078ec0ff */
[----:B------:R-:W-:Y:S02]  /*1080*/  IMAD.MOV R15, RZ, RZ, -R15 ;  /* 0x000000ffff0f7224 */ /* 0x000fe400078e0a0f */
[----:B------:R-:W-:Y:S01]  /*1090*/  IMAD.MOV R8, RZ, RZ, -R6 ;  /* 0x000000ffff087224 */ /* 0x000fe200078e0a06 */
[----:B------:R-:W-:Y:S01]  /*10a0*/  LOP3.LUT R7, R20, R7, RZ, 0xc0, !PT ;  /* 0x0000000714077212 */ /* 0x000fe200078ec0ff */
[----:B------:R-:W-:Y:S02]  /*10b0*/  IMAD R13, R12, R6, R13 ;  /* 0x000000060c0d7224 */ /* 0x000fe400078e020d */
[----:B------:R-:W-:Y:S02]  /*10c0*/  @P1 IMAD R2, R19, R15, R14 ;  /* 0x0000000f13021224 */ /* 0x000fe400078e020e */
[----:B0-----:R-:W-:-:S02]  /*10d0*/  IMAD R6, R8, R29, R22 ;  /* 0x0000001d08067224 */ /* 0x001fc400078e0216 */
[----:B------:R-:W-:Y:S02]  /*10e0*/  IMAD R2, R13, R30, R2 ;  /* 0x0000001e0d027224 */ /* 0x000fe400078e0202 */
[----:B------:R-:W-:Y:S02]  /*10f0*/  IMAD R19, R6, R25, R7 ;  /* 0x0000001906137224 */ /* 0x000fe400078e0207 */
[----:B------:R-:W-:-:S03]  /*1100*/  IMAD.MOV.U32 R8, RZ, RZ, 0x1 ;  /* 0x00000001ff087424 */ /* 0x000fc600078e00ff */
[----:B------:R-:W-:Y:S02]  /*1110*/  SEL R22, R19, R2, !P1 ;  /* 0x0000000213167207 */ /* 0x000fe40004800000 */
[----:B------:R-:W-:Y:S01]  /*1120*/  SEL R19, R2, R19, !P1 ;  /* 0x0000001302137207 */ /* 0x000fe20004800000 */
[----:B------:R-:W-:-:S07]  /*1130*/  IMAD.MOV.U32 R2, RZ, RZ, R31 ;  /* 0x000000ffff027224 */ /* 0x000fce00078e001f */
.L_x_10:
[----:B------:R-:W-:Y:S05]  /*1140*/  @!P2 BRA `(.L_x_13) ;  /* 0x000000540010a947 */ /* 0x000fea0003800000 */
[----:B------:R-:W-:-:S13]  /*1150*/  ISETP.GT.U32.AND P0, PT, R33, 0x1, PT ;  /* 0x000000012100780c */ /* 0x000fda0003f04070 */
[----:B------:R-:W-:Y:S05]  /*1160*/  @P0 EXIT ;  /* 0x000000000000094d */ /* 0x000fea0003800000 */
.L_x_14:
[----:B------:R-:W-:-:S08]  /*1170*/  NOP ;  /* 0x0000000000007918 */ /* 0x000fd00000000000 */
[----:B------:R-:W1:Y:S02]  /*1180*/  USETMAXREG.TRY_ALLOC.CTAPOOL UP0, 0xe8 ;  /* 0x000000e8000079c8 */ /* 0x000e640008000600 */
[----:B-1----:R-:W-:-:S13]  /*1190*/  PLOP3.LUT P0, PT, PT, PT, UP0, 0x80, 0x0 ;  /* 0x000000000000781c */ /* 0x002fda0003f0f008 */
[----:B------:R-:W-:Y:S05]  /*11a0*/  @!P0 BRA `(.L_x_14) ;  /* 0xfffffffc00f08947 */ /* 0x000fea000383ffff */
[----:B------:R-:W-:-:S13]  /*11b0*/  LOP3.LUT P0, RZ, R8, 0xff, RZ, 0xc0, !PT ;  /* 0x000000ff08ff7812 */ /* 0x000fda000780c0ff */
[----:B------:R-:W-:Y:S05]  /*11c0*/  @!P0 EXIT ;  /* 0x000000000000894d */ /* 0x000fea0003800000 */
[----:B------:R-:W1:Y:S01]  /*11d0*/  S2UR UR4, SR_CgaCtaId ;  /* 0x00000000000479c3 */ /* 0x000e620000008800 */
[----:B------:R-:W-:Y:S01]  /*11e0*/  VIADD R6, R5, 0xffffffff ;  /* 0xffffffff05067836 */ /* 0x000fe20000000000 */
[----:B------:R-:W-:Y:S01]  /*11f0*/  SHF.R.S32.HI R0, RZ, 0x1f, R3 ;  /* 0x0000001fff007819 */ /* 0x000fe20000011403 */
[----:B------:R-:W-:Y:S01]  /*1200*/  UMOV UR41, 0x400 ;  /* 0x0000040000297882 */ /* 0x000fe20000000000 */
[----:B------:R-:W-:Y:S01]  /*1210*/  UISETP.LT.AND UP0, UPT, UR40, 0x1, UPT ;  /* 0x000000012800788c */ /* 0x000fe2000bf01270 */
[----:B------:R-:W-:Y:S01]  /*1220*/  LOP3.LUT R100, R16, 0x1, RZ, 0xfc, !PT ;  /* 0x0000000110647812 */ /* 0x000fe200078efcff */
[----:B------:R-:W-:Y:S01]  /*1230*/  ULDC UR6, c[0x0][0x284] ;  /* 0x0000a10000067ab9 */ /* 0x000fe20000000800 */
[----:B------:R-:W-:Y:S01]  /*1240*/  R2UR UR42, R6 ;  /* 0x00000000062a72ca */ /* 0x000fe200000e0000 */
[----:B------:R-:W-:Y:S01]  /*1250*/  USEL UR43, UR40, 0x1, UP0 ;  /* 0x00000001282b7887 */ /* 0x000fe20008000000 */
[CC--:B------:R-:W-:Y:S01]  /*1260*/  LEA.HI R4, R0.reuse, R3.reuse, RZ, 0x2 ;  /* 0x0000000300047211 */ /* 0x0c0fe200078f10ff */
[----:B------:R-:W-:Y:S01]  /*1270*/  USHF.L.U32 UR46, UR40, 0x1, URZ ;  /* 0x00000001282e7899 */ /* 0x000fe2000800063f */
[----:B------:R-:W-:Y:S01]  /*1280*/  LEA.HI R0, R0, R3, RZ, 0x5 ;  /* 0x0000000300007211 */ /* 0x000fe200078f28ff */
[----:B------:R-:W-:Y:S01]  /*1290*/  UIADD3 UR43, -UR43, UR40, URZ ;  /* 0x000000282b2b7290 */ /* 0x000fe2000fffe13f */
[----:B------:R-:W-:-:S02]  /*12a0*/  SHF.R.S32.HI R90, RZ, 0x2, R4 ;  /* 0x00000002ff5a7819 */ /* 0x000fc40000011404 */
[----:B------:R-:W-:Y:S02]  /*12b0*/  SHF.R.S32.HI R5, RZ, 0x1f, R4 ;  /* 0x0000001fff057819 */ /* 0x000fe40000011404 */
[----:B------:R-:W-:Y:S02]  /*12c0*/  LOP3.LUT R92, R4, 0xfffffffc, RZ, 0xc0, !PT ;  /* 0xfffffffc045c7812 */ /* 0x000fe400078ec0ff */
[----:B------:R-:W-:Y:S01]  /*12d0*/  LEA.HI R5, R5, R90, RZ, 0x3 ;  /* 0x0000005a05057211 */ /* 0x000fe200078f18ff */
[----:B------:R-:W-:Y:S01]  /*12e0*/  USHF.L.U32 UR42, UR42, 0x3, URZ ;  /* 0x000000032a2a7899 */ /* 0x000fe2000800063f */
[----:B------:R-:W-:Y:S01]  /*12f0*/  ISETP.NE.AND P0, PT, R6, RZ, PT ;  /* 0x000000ff0600720c */ /* 0x000fe20003f05270 */
[----:B------:R-:W-:Y:S01]  /*1300*/  IMAD.IADD R92, R3, 0x1, -R92 ;  /* 0x00000001035c7824 */ /* 0x000fe200078e0a5c */
[----:B------:R-:W-:Y:S01]  /*1310*/  LOP3.LUT R5, R5, 0xfffffff8, RZ, 0xc0, !PT ;  /* 0xfffffff805057812 */ /* 0x000fe200078ec0ff */
[----:B-1----:R-:W-:Y:S01]  /*1320*/  ULEA UR41, UR4, UR41, 0x18 ;  /* 0x0000002904297291 */ /* 0x002fe2000f8ec03f */
[----:B------:R-:W-:Y:S01]  /*1330*/  SEL R101, RZ, 0x1, P0 ;  /* 0x00000001ff657807 */ /* 0x000fe20000000000 */
[----:B------:R-:W-:-:S02]  /*1340*/  IMAD.U32 R94, RZ, RZ, UR42 ;  /* 0x0000002aff5e7e24 */ /* 0x000fc4000f8e00ff */
[----:B------:R-:W-:Y:S01]  /*1350*/  UIADD3 UR47, UR41, 0x40, URZ ;  /* 0x00000040292f7890 */ /* 0x000fe2000fffe03f */
[----:B------:R-:W-:Y:S01]  /*1360*/  IMAD.IADD R90, R90, 0x1, -R5 ;  /* 0x000000015a5a7824 */ /* 0x000fe200078e0a05 */
[----:B------:R-:W-:Y:S01]  /*1370*/  UIADD3 UR4, UR41, 0x100, URZ ;  /* 0x0000010029047890 */ /* 0x000fe2000fffe03f */
[----:B------:R-:W-:Y:S01]  /*1380*/  SHF.R.S32.HI R5, RZ, 0x5, R0 ;  /* 0x00000005ff057819 */ /* 0x000fe20000011400 */
[----:B------:R-:W-:Y:S01]  /*1390*/  UIADD3 UR5, UR41, 0x3100, URZ ;  /* 0x0000310029057890 */ /* 0x000fe2000fffe03f */
[C---:B------:R-:W-:Y:S01]  /*13a0*/  LOP3.LUT R96, R94.reuse, 0x8, RZ, 0xc0, !PT ;  /* 0x000000085e607812 */ /* 0x040fe200078ec0ff */
[----:B------:R-:W-:Y:S01]  /*13b0*/  USHF.R.U32.HI UR4, URZ, 0x4, UR4 ;  /* 0x000000043f047899 */ /* 0x000fe20008011604 */
[--C-:B------:R-:W-:Y:S01]  /*13c0*/  SHF.R.S32.HI R91, RZ, 0x1f, R90.reuse ;  /* 0x0000001fff5b7819 */ /* 0x100fe2000001145a */
[----:B------:R-:W-:Y:S01]  /*13d0*/  USHF.R.U32.HI UR5, URZ, 0x4, UR5 ;  /* 0x000000043f057899 */ /* 0x000fe20008011605 */
[C-C-:B------:R-:W-:Y:S01]  /*13e0*/  IMAD R97, R5.reuse, -0x10, -R90.reuse ;  /* 0xfffffff005617824 */ /* 0x140fe200078e0a5a */
[----:B------:R-:W-:Y:S01]  /*13f0*/  ULOP3.LUT UR4, UR4, 0x3fff, URZ, 0xc0, !UPT ;  /* 0x00003fff04047892 */ /* 0x000fe2000f8ec03f */
[----:B------:R-:W-:Y:S01]  /*1400*/  IMAD.U32 R93, RZ, RZ, UR47 ;  /* 0x0000002fff5d7e24 */ /* 0x000fe2000f8e00ff */
[----:B------:R-:W-:Y:S01]  /*1410*/  ULOP3.LUT UR5, UR5, 0x3fff, URZ, 0xc0, !UPT ;  /* 0x00003fff05057892 */ /* 0x000fe2000f8ec03f */
[----:B------:R-:W-:Y:S01]  /*1420*/  IMAD.WIDE R90, R5, 0x10, R90 ;  /* 0x00000010055a7825 */ /* 0x000fe200078e025a */
[----:B------:R-:W-:Y:S01]  /*1430*/  LOP3.LUT R94, R94, 0x8, RZ, 0xc, !PT ;  /* 0x000000085e5e7812 */ /* 0x000fe200078e0cff */
[----:B------:R-:W-:Y:S01]  /*1440*/  ULOP3.LUT UR44, UR4, 0x10000, URZ, 0xfc, !UPT ;  /* 0x00010000042c7892 */ /* 0x000fe2000f8efc3f */
[----:B------:R-:W-:Y:S01]  /*1450*/  LOP3.LUT R96, R96, 0x18, RZ, 0x3c, !PT ;  /* 0x0000001860607812 */ /* 0x000fe200078e3cff */
[----:B------:R-:W-:Y:S01]  /*1460*/  VIADD R95, R93, UR42 ;  /* 0x0000002a5d5f7c36 */ /* 0x000fe20008000000 */
[----:B------:R-:W-:Y:S01]  /*1470*/  ULOP3.LUT UR45, UR5, 0x10000, URZ, 0xfc, !UPT ;  /* 0x00010000052d7892 */ /* 0x000fe2000f8efc3f */
[----:B------:R-:W-:-:S11]  /*1480*/  VIADD R97, R97, UR6 ;  /* 0x0000000661617c36 */ /* 0x000fd60008000000 */
.L_x_162:
[----:B------:R-:W-:Y:S01]  /*1490*/  SHF.L.U32 R0, R101, 0x1f, RZ ;  /* 0x0000001f65007819 */ /* 0x000fe200000006ff */
[----:B------:R-:W-:Y:S02]  /*14a0*/  ULDC UR4, c[0x0][0x28c] ;  /* 0x0000a30000047ab9 */ /* 0x000fe40000000800 */
[----:B------:R-:W-:Y:S01]  /*14b0*/  ISETP.LT.AND P1, PT, RZ, UR4, PT ;  /* 0x00000004ff007c0c */ /* 0x000fe2000bf21270 */
[----:B------:R-:W1:Y:S02]  /*14c0*/  SYNCS.PHASECHK.TRANS64.TRYWAIT P0, [R93+UR42], R0 ;  /* 0x000000005d0075a7 */ /* 0x000e64000800016a */
[----:B-1-34-:R-:W-:Y:S10]  /*14d0*/  @!P0 BRA `(.L_x_15) ;  /* 0x0000006000008947 */ /* 0x01aff40003800000 */
.L_x_183:
[----:B------:R-:W-:Y:S05]  /*14e0*/  @P1 BRA `(.L_x_16) ;  /* 0x0000000000401947 */ /* 0x000fea0003800000 */
[----:B-1----:R-:W-:Y:S01]  /*14f0*/  MOV R0, 0x0 ;  /* 0x0000000000007802 */ /* 0x002fe20000000f00 */
[----:B------:R-:W-:Y:S01]  /*1500*/  ULDC.64 UR4, c[0x4][0x68] ;  /* 0x01001a0000047ab9 */ /* 0x000fe20000000a00 */
[----:B------:R-:W-:Y:S01]  /*1510*/  ULDC.64 UR6, c[0x4][0x8] ;  /* 0x0100020000067ab9 */ /* 0x000fe20000000a00 */
[----:B------:R-:W-:Y:S01]  /*1520*/  IMAD.U32 R4, RZ, RZ, UR4 ;  /* 0x00000004ff047e24 */ /* 0x000fe2000f8e00ff */
[----:B------:R1:W2:Y:S01]  /*1530*/  LDC.64 R14, c[0x4][R0] ;  /* 0x01000000000e7b82 */ /* 0x0002a20000000a00 */
[----:B------:R-:W-:Y:S01]  /*1540*/  IMAD.U32 R5, RZ, RZ, UR5 ;  /* 0x00000005ff057e24 */ /* 0x000fe2000f8e00ff */
[----:B------:R-:W-:Y:S01]  /*1550*/  ULDC.64 UR4, c[0x4][0x70] ;  /* 0x01001c0000047ab9 */ /* 0x000fe20000000a00 */
[----:B------:R-:W-:Y:S02]  /*1560*/  IMAD.U32 R10, RZ, RZ, UR6 ;  /* 0x00000006ff0a7e24 */ /* 0x000fe4000f8e00ff */
[----:B------:R-:W-:Y:S02]  /*1570*/  IMAD.U32 R6, RZ, RZ, UR4 ;  /* 0x00000004ff067e24 */ /* 0x000fe4000f8e00ff */
[----:B------:R-:W-:-:S02]  /*1580*/  IMAD.U32 R7, RZ, RZ, UR5 ;  /* 0x00000005ff077e24 */ /* 0x000fc4000f8e00ff */
[----:B------:R-:W-:Y:S02]  /*1590*/  IMAD.U32 R11, RZ, RZ, UR7 ;  /* 0x00000007ff0b7e24 */ /* 0x000fe4000f8e00ff */
[----:B------:R-:W-:Y:S02]  /*15a0*/  IMAD.MOV.U32 R8, RZ, RZ, 0x1e1 ;  /* 0x000001e1ff087424 */ /* 0x000fe400078e00ff */
[----:B0-----:R-:W-:Y:S02]  /*15b0*/  IMAD.MOV.U32 R12, RZ, RZ, 0x1 ;  /* 0x00000001ff0c7424 */ /* 0x001fe400078e00ff */
[----:B-1----:R-:W-:-:S07]  /*15c0*/  IMAD.MOV.U32 R13, RZ, RZ, RZ ;  /* 0x000000ffff0d7224 */ /* 0x002fce00078e00ff */
[----:B------:R-:W-:-:S07]  /*15d0*/  LEPC R20, `(.L_x_16) ;  /* 0x000000001014794e */ /* 0x000fce0000000000 */
[----:B--2--5:R-:W-:Y:S05]  /*15e0*/  CALL.ABS.NOINC R14 ;  /* 0x000000000e007343 */ /* 0x024fea0003c00000 */
.L_x_16:
[----:B------:R-:W-:-:S13]  /*15f0*/  ISETP.NE.AND P0, PT, R100, 0x3, PT ;  /* 0x000000036400780c */ /* 0x000fda0003f05270 */
[----:B------:R-:W-:Y:S05]  /*1600*/  @!P0 BRA `(.L_x_17) ;  /* 0x0000000000048947 */ /* 0x000fea0003800000 */
[----:B------:R-:W-:Y:S01]  /*1610*/  BPT.TRAP 0x1 ;  /* 0x000000040000795c */ /* 0x000fe20000300000 */
.L_x_17:
[----:B------:R-:W-:Y:S02]  /*1620*/  IMAD.U32 R3, RZ, RZ, UR38 ;  /* 0x00000026ff037e24 */ /* 0x000fe4000f8e00ff */
[----:B-1----:R-:W-:-:S03]  /*1630*/  IMAD.U32 R0, RZ, RZ, UR39 ;  /* 0x00000027ff007e24 */ /* 0x002fc6000f8e00ff */
[----:B------:R-:W-:Y:S02]  /*1640*/  LEA R3, R3, UR41, 0x3 ;  /* 0x0000002903037c11 */ /* 0x000fe4000f8e18ff */
[----:B------:R-:W-:-:S04]  /*1650*/  SHF.L.U32 R0, R0, 0x1f, RZ ;  /* 0x0000001f00007819 */ /* 0x000fc800000006ff */
[----:B------:R1:W2:Y:S01]  /*1660*/  SYNCS.PHASECHK.TRANS64.TRYWAIT P1, [R3+URZ], R0 ;  /* 0x00000000030075a7 */ /* 0x0002a2000802017f */
[----:B------:R-:W-:Y:S05]  /*1670*/  @!P0 BRA `(.L_x_18) ;  /* 0x0000000000048947 */ /* 0x000fea0003800000 */
[----:B------:R-:W-:Y:S01]  /*1680*/  BPT.TRAP 0x1 ;  /* 0x000000040000795c */ /* 0x000fe20000300000 */
.L_x_18:
[----:B--2---:R-:W-:Y:S05]  /*1690*/  @P1 BRA `(.L_x_19) ;  /* 0x0000000000081947 */ /* 0x004fea0003800000 */
[----:B------:R-:W2:Y:S02]  /*16a0*/  SYNCS.PHASECHK.TRANS64.TRYWAIT P1, [R3+URZ], R0 ;  /* 0x00000000030075a7 */ /* 0x000ea4000802017f */
[----:B--2---:R-:W-:Y:S05]  /*16b0*/  @!P1 BRA `(.L_x_20) ;  /* 0x0000005c009c9947 */ /* 0x004fea0003800000 */
.L_x_19:
[----:B------:R-:W-:Y:S05]  /*16c0*/  WARPSYNC.ALL ;  /* 0x0000000000007948 */ /* 0x000fea0003800000 */
[----:B------:R-:W-:Y:S01]  /*16d0*/  ULEA UR4, UR38, UR44, 0x8 ;  /* 0x0000002c26047291 */ /* 0x000fe2000f8e403f */
[----:B------:R-:W-:Y:S01]  /*16e0*/  WARPGROUP.ARRIVE ;  /* 0x00000000000079c5 */ /* 0x000fe20000000000 */
[----:B------:R-:W-:Y:S01]  /*16f0*/  ULEA UR6, UR38, UR45, 0x9 ;  /* 0x0000002d26067291 */ /* 0x000fe2000f8e483f */
[----:B-12---:R-:W-:Y:S01]  /*1700*/  IMAD.U32 R0, RZ, RZ, UR43 ;  /* 0x0000002bff007e24 */ /* 0x006fe2000f8e00ff */
[----:B------:R-:W-:Y:S01]  /*1710*/  UMOV UR5, 0x80000020 ;  /* 0x8000002000057882 */ /* 0x000fe20000000000 */
[----:B------:R-:W-:-:S03]  /*1720*/  UMOV UR7, 0x80000020 ;  /* 0x8000002000077882 */ /* 0x000fc60000000000 */
[----:B------:R-:W-:-:S03]  /*1730*/  ISETP.GE.AND P1, PT, R0, 0x1, PT ;  /* 0x000000010000780c */ /* 0x000fc60003f26270 */
[----:B------:R-:W-:Y:S01]  /*1740*/  HGMMA.64x128x16.F32.BF16 R24, gdesc[UR4], RZ, !UPT, gsb0 ;  /* 0x01e00000041879f0 */ /* 0x000fe2000c0018ff */
[----:B------:R-:W-:Y:S02]  /*1750*/  UIADD3 UR4, UR4, 0x2, URZ ;  /* 0x0000000204047890 */ /* 0x000fe4000fffe03f */
[----:B------:R-:W-:Y:S01]  /*1760*/  UIADD3 UR6, UR6, 0x2, URZ ;  /* 0x0000000206067890 */ /* 0x000fe2000fffe03f */
[----:B------:R-:W-:Y:S01]  /*1770*/  UMOV UR5, 0x80000020 ;  /* 0x8000002000057882 */ /* 0x000fe20000000000 */
[----:B------:R-:W-:Y:S01]  /*1780*/  UMOV UR7, 0x80000020 ;  /* 0x8000002000077882 */ /* 0x000fe20000000000 */
[----:B------:R-:W-:Y:S02]  /*1790*/  WARPGROUP.DEPBAR.LE gsb0, 0x0 ;  /* 0x00008000000079c5 */ /* 0x000fe40000010000 */
[----:B------:R-:W-:-:S06]  /*17a0*/  WARPGROUP.ARRIVE ;  /* 0x00000000000079c5 */ /* 0x000fcc0000000000 */
[----:B------:R-:W-:Y:S03]  /*17b0*/  HGMMA.64x128x16.F32.BF16 R24, gdesc[UR4], R24, gsb0 ;  /* 0x01e00000041879f0 */ /* 0x000fe60008001818 */
[----:B------:R-:W-:Y:S02]  /*17c0*/  WARPGROUP.DEPBAR.LE gsb0, 0x0 ;  /* 0x00008000000079c5 */ /* 0x000fe40000010000 */
[----:B------:R-:W-:Y:S05]  /*17d0*/  @!P1 BRA `(.L_x_21) ;  /* 0x0000000000d09947 */ /* 0x000fea0003800000 */
[----:B------:R-:W-:Y:S01]  /*17e0*/  UIADD3 UR4, UR38, 0x1, URZ ;  /* 0x0000000126047890 */ /* 0x000fe2000fffe03f */
[----:B------:R-:W-:Y:S01]  /*17f0*/  IMAD.U32 R0, RZ, RZ, UR43 ;  /* 0x0000002bff007e24 */ /* 0x000fe2000f8e00ff */
[----:B------:R-:W-:Y:S02]  /*1800*/  UMOV UR9, UR38 ;  /* 0x0000002600097c82 */ /* 0x000fe40008000000 */
[----:B------:R-:W-:-:S04]  /*1810*/  UISETP.NE.AND UP0, UPT, UR4, 0x3, UPT ;  /* 0x000000030400788c */ /* 0x000fc8000bf05270 */
[----:B------:R-:W-:Y:S02]  /*1820*/  USEL UR5, URZ, 0x1, UP0 ;  /* 0x000000013f057887 */ /* 0x000fe40008000000 */
[----:B------:R-:W-:Y:S02]  /*1830*/  USEL UR8, UR4, URZ, UP0 ;  /* 0x0000003f04087287 */ /* 0x000fe40008000000 */
[----:B------:R-:W-:-:S06]  /*1840*/  ULOP3.LUT UR5, UR39, UR5, URZ, 0x3c, !UPT ;  /* 0x0000000527057292 */ /* 0x000fcc000f8e3c3f */
[----:B------:R-:W-:-:S07]  /*1850*/  IMAD.U32 R5, RZ, RZ, UR5 ;  /* 0x00000005ff057e24 */ /* 0x000fce000f8e00ff */
.L_x_28:
[----:B-12---:R-:W-:Y:S05]  /*1860*/  @!P0 BRA `(.L_x_22) ;  /* 0x0000000000048947 */ /* 0x006fea0003800000 */
[----:B------:R-:W-:Y:S01]  /*1870*/  BPT.TRAP 0x1 ;  /* 0x000000040000795c */ /* 0x000fe20000300000 */
.L_x_22:
[----:B------:R-:W-:Y:S01]  /*1880*/  ULEA UR4, UR8, UR41, 0x3 ;  /* 0x0000002908047291 */ /* 0x000fe2000f8e183f */
[----:B------:R-:W-:-:S08]  /*1890*/  SHF.L.U32 R3, R5, 0x1f, RZ ;  /* 0x0000001f05037819 */ /* 0x000fd000000006ff */
[----:B------:R1:W2:Y:S01]  /*18a0*/  SYNCS.PHASECHK.TRANS64.TRYWAIT P1, [UR4], R3 ;  /* 0x00000003ff0075a7 */ /* 0x0002a20008020144 */
[----:B------:R-:W-:Y:S05]  /*18b0*/  @!P0 BRA `(.L_x_23) ;  /* 0x0000000000048947 */ /* 0x000fea0003800000 */
[----:B------:R-:W-:Y:S01]  /*18c0*/  BPT.TRAP 0x1 ;  /* 0x000000040000795c */ /* 0x000fe20000300000 */
.L_x_23:
[----:B--2---:R-:W-:Y:S05]  /*18d0*/  @P1 BRA `(.L_x_24) ;  /* 0x0000000000081947 */ /* 0x004fea0003800000 */
[----:B------:R-:W2:Y:S02]  /*18e0*/  SYNCS.PHASECHK.TRANS64.TRYWAIT P1, [UR4], R3 ;  /* 0x00000003ff0075a7 */ /* 0x000ea40008020144 */
[----:B--2---:R-:W-:Y:S05]  /*18f0*/  @!P1 BRA `(.L_x_25) ;  /* 0x0000005c00209947 */ /* 0x004fea0003800000 */
.L_x_24:
[----:B------:R-:W-:Y:S01]  /*1900*/  ULEA UR4, UR8, UR44, 0x8 ;  /* 0x0000002c08047291 */ /* 0x000fe2000f8e403f */
[----:B------:R-:W-:Y:S01]  /*1910*/  WARPGROUP.ARRIVE ;  /* 0x00000000000079c5 */ /* 0x000fe20000000000 */
[----:B------:R-:W-:Y:S01]  /*1920*/  ULEA UR6, UR8, UR45, 0x9 ;  /* 0x0000002d08067291 */ /* 0x000fe2000f8e483f */
[----:B------:R-:W-:Y:S01]  /*1930*/  UMOV UR5, 0x80000020 ;  /* 0x8000002000057882 */ /* 0x000fe20000000000 */
[----:B------:R-:W-:-:S07]  /*1940*/  UMOV UR7, 0x80000020 ;  /* 0x8000002000077882 */ /* 0x000fce0000000000 */
[----:B------:R-:W-:Y:S01]  /*1950*/  HGMMA.64x128x16.F32.BF16 R24, gdesc[UR4], R24, gsb0 ;  /* 0x01e00000041879f0 */ /* 0x000fe20008001818 */
        /* <DEDUP_REMOVED lines=9> */
[----:B------:R-:W-:Y:S01]  /*19f0*/  BPT.TRAP 0x1 ;  /* 0x000000040000795c */ /* 0x000fe20000300000 */
.L_x_26:
[----:B------:R-:W-:Y:S01]  /*1a00*/  ULEA UR4, UR9, UR41, 0x3 ;  /* 0x0000002909047291 */ /* 0x000fe2000f8e183f */
[----:B------:R-:W-:-:S03]  /*1a10*/  ISETP.GT.U32.AND P1, PT, R16, 0x1, PT ;  /* 0x000000011000780c */ /* 0x000fc60003f24070 */
[----:B------:R-:W-:-:S04]  /*1a20*/  UIADD3 UR4, UR4, 0x18, URZ ;  /* 0x0000001804047890 */ /* 0x000fc8000fffe03f */
[----:B------:R-:W-:-:S09]  /*1a30*/  UPRMT UR4, URZ, 0x654, UR4 ;  /* 0x000006543f047896 */ /* 0x000fd20008000004 */
[----:B------:R-:W-:Y:S01]  /*1a40*/  SYNCS.ARRIVE.TRANS64.RED.A1T0 RZ, [UR4], RZ ;  /* 0x000000ffffff79a7 */ /* 0x000fe20008100404 */
[----:B------:R-:W-:Y:S05]  /*1a50*/  @P1 BRA `(.L_x_27) ;  /* 0x0000000000041947 */ /* 0x000fea0003800000 */
[----:B------:R-:W-:Y:S01]  /*1a60*/  BPT.TRAP 0x1 ;  /* 0x000000040000795c */ /* 0x000fe20000300000 */
.L_x_27:
[----:B------:R-:W-:Y:S01]  /*1a70*/  UIADD3 UR8, UR8, 0x1, URZ ;  /* 0x0000000108087890 */ /* 0x000fe2000fffe03f */
[C---:B------:R-:W-:Y:S01]  /*1a80*/  ISETP.GT.AND P1, PT, R0.reuse, 0x1, PT ;  /* 0x000000010000780c */ /* 0x040fe20003f24270 */
[----:B------:R-:W-:Y:S01]  /*1a90*/  UIADD3 UR9, UR9, 0x1, URZ ;  /* 0x0000000109097890 */ /* 0x000fe2000fffe03f */
[----:B------:R-:W-:Y:S01]  /*1aa0*/  VIADD R0, R0, 0xffffffff ;  /* 0xffffffff00007836 */ /* 0x000fe20000000000 */
[----:B------:R-:W-:Y:S02]  /*1ab0*/  UISETP.NE.AND UP0, UPT, UR8, 0x3, UPT ;  /* 0x000000030800788c */ /* 0x000fe4000bf05270 */
[----:B------:R-:W-:Y:S02]  /*1ac0*/  UISETP.NE.AND UP1, UPT, UR9, 0x3, UPT ;  /* 0x000000030900788c */ /* 0x000fe4000bf25270 */
[----:B------:R-:W-:Y:S02]  /*1ad0*/  USEL UR4, URZ, 0x1, UP0 ;  /* 0x000000013f047887 */ /* 0x000fe40008000000 */
[----:B------:R-:W-:-:S02]  /*1ae0*/  USEL UR8, UR8, URZ, UP0 ;  /* 0x0000003f08087287 */ /* 0x000fc40008000000 */
[----:B------:R-:W-:Y:S02]  /*1af0*/  USEL UR9, UR9, URZ, UP1 ;  /* 0x0000003f09097287 */ /* 0x000fe40008800000 */
[----:B------:R-:W-:Y:S01]  /*1b00*/  LOP3.LUT R5, R5, UR4, RZ, 0x3c, !PT ;  /* 0x0000000405057c12 */ /* 0x000fe2000f8e3cff */
[----:B------:R-:W-:Y:S09]  /*1b10*/  @P1 BRA `(.L_x_28) ;  /* 0xfffffffc00501947 */ /* 0x000ff2000383ffff */
.L_x_21:
[----:B------:R-:W3:Y:S01]  /*1b20*/  LDC R0, c[0x0][0x28c] ;  /* 0x0000a300ff007b82 */ /* 0x000ee20000000800 */
[----:B------:R4:W-:Y:S01]  /*1b30*/  SYNCS.ARRIVE.TRANS64.A1T0 RZ, [R94+UR47], RZ ;  /* 0x000000ff5eff79a7 */ /* 0x0009e2000810002f */
[----:B---3--:R-:W-:-:S13]  /*1b40*/  ISETP.GE.AND P1, PT, R0, 0x1, PT ;  /* 0x000000010000780c */ /* 0x008fda0003f26270 */
[----:B----4-:R-:W-:Y:S05]  /*1b50*/  @!P1 BRA `(.L_x_29) ;  /* 0x0000000000349947 */ /* 0x010fea0003800000 */
[----:B------:R-:W-:Y:S05]  /*1b60*/  @!P0 BRA `(.L_x_30) ;  /* 0x0000000000048947 */ /* 0x000fea0003800000 */
[----:B------:R-:W-:Y:S01]  /*1b70*/  BPT.TRAP 0x1 ;  /* 0x000000040000795c */ /* 0x000fe20000300000 */
.L_x_30:
[----:B------:R-:W-:Y:S01]  /*1b80*/  UIADD3 UR6, UR43, UR38, URZ ;  /* 0x000000262b067290 */ /* 0x000fe2000fffe03f */
[----:B------:R-:W-:-:S03]  /*1b90*/  ISETP.GT.U32.AND P0, PT, R16, 0x1, PT ;  /* 0x000000011000780c */ /* 0x000fc60003f04070 */
[----:B------:R-:W-:-:S04]  /*1ba0*/  UIMAD.WIDE.U32 UR4, UR6, -0x55555555, URZ ;  /* 0xaaaaaaab060478a5 */ /* 0x000fc8000f8e003f */
[----:B------:R-:W-:-:S04]  /*1bb0*/  USHF.R.U32.HI UR4, URZ, 0x1, UR5 ;  /* 0x000000013f047899 */ /* 0x000fc80008011605 */
[----:B------:R-:W-:-:S04]  /*1bc0*/  UIMAD UR6, UR4, -0x3, UR6 ;  /* 0xfffffffd040678a4 */ /* 0x000fc8000f8e0206 */
[----:B------:R-:W-:-:S04]  /*1bd0*/  ULEA UR6, UR6, UR41, 0x3 ;  /* 0x0000002906067291 */ /* 0x000fc8000f8e183f */
[----:B------:R-:W-:-:S04]  /*1be0*/  UIADD3 UR6, UR6, 0x18, URZ ;  /* 0x0000001806067890 */ /* 0x000fc8000fffe03f */
[----:B------:R-:W-:-:S09]  /*1bf0*/  UPRMT UR6, URZ, 0x654, UR6 ;  /* 0x000006543f067896 */ /* 0x000fd20008000006 */
[----:B------:R-:W-:Y:S01]  /*1c00*/  SYNCS.ARRIVE.TRANS64.RED.A1T0 RZ, [UR6], RZ ;  /* 0x000000ffffff79a7 */ /* 0x000fe20008100406 */
[----:B------:R-:W-:Y:S05]  /*1c10*/  @P0 BRA `(.L_x_29) ;  /* 0x0000000000040947 */ /* 0x000fea0003800000 */
[----:B------:R-:W-:Y:S01]  /*1c20*/  BPT.TRAP 0x1 ;  /* 0x000000040000795c */ /* 0x000fe20000300000 */
.L_x_29:
[----:B------:R-:W-:Y:S01]  /*1c30*/  SHF.L.U32 R0, R101, 0x1f, RZ ;  /* 0x0000001f65007819 */ /* 0x000fe200000006ff */
[----:B------:R-:W-:Y:S01]  /*1c40*/  UIADD3 UR38, UR46, UR38, URZ ;  /* 0x000000262e267290 */ /* 0x000fe2000fffe03f */
[----:B------:R-:W3:Y:S01]  /*1c50*/  LDC R9, c[0x0][0x288] ;  /* 0x0000a200ff097b82 */ /* 0x000ee20000000800 */
[----:B------:R-:W-:Y:S01]  /*1c60*/  UISETP.GE.U32.AND UP1, UPT, UR46, 0x3, UPT ;  /* 0x000000032e00788c */ /* 0x000fe2000bf26070 */
[----:B------:R-:W-:Y:S01]  /*1c70*/  IMAD.SHL.U32 R10, R92, 0x2, RZ ;  /* 0x000000025c0a7824 */ /* 0x000fe200078e00ff */
[----:B------:R-:W-:Y:S02]  /*1c80*/  UISETP.GT.U32.AND UP0, UPT, UR38, 0x2, UPT ;  /* 0x000000022600788c */ /* 0x000fe4000bf04070 */
[----:B------:R-:W-:Y:S02]  /*1c90*/  UIMAD.WIDE.U32 UR4, UR38, -0x55555555, URZ ;  /* 0xaaaaaaab260478a5 */ /* 0x000fe4000f8e003f */
[----:B------:R-:W-:Y:S01]  /*1ca0*/  UISETP.LT.U32.AND UP0, UPT, UR46, 0x3, UP0 ;  /* 0x000000032e00788c */ /* 0x000fe20008701070 */
[----:B------:R-:W4:Y:S01]  /*1cb0*/  SYNCS.PHASECHK.TRANS64.TRYWAIT P0, [R93+UR42+0x10], R0 ;  /* 0x000010005d0075a7 */ /* 0x000f22000800016a */
[----:B------:R-:W-:Y:S01]  /*1cc0*/  USHF.R.U32.HI UR4, URZ, 0x1, UR5 ;  /* 0x000000013f047899 */ /* 0x000fe20008011605 */
[----:B------:R-:W-:Y:S01]  /*1cd0*/  SHF.R.S32.HI R11, RZ, 0x1f, R10 ;  /* 0x0000001fff0b7819 */ /* 0x000fe2000001140a */
[----:B------:R-:W-:-:S02]  /*1ce0*/  USEL UR6, URZ, 0x1, !UP0 ;  /* 0x000000013f067887 */ /* 0x000fc4000c000000 */
[----:B------:R-:W-:Y:S02]  /*1cf0*/  UIMAD UR38, UR4, -0x3, UR38 ;  /* 0xfffffffd042678a4 */ /* 0x000fe4000f8e0226 */
[----:B------:R-:W-:-:S04]  /*1d00*/  ULOP3.LUT UR39, UR39, UR6, URZ, 0x3c, !UPT ;  /* 0x0000000627277292 */ /* 0x000fc8000f8e3c3f */
[----:B------:R-:W-:Y:S01]  /*1d10*/  @UP1 ULOP3.LUT UR39, UR39, 0x1, UR4, 0x78, !UPT ;  /* 0x0000000127271892 */ /* 0x000fe2000f8e7804 */
[----:B---34-:R-:W-:Y:S11]  /*1d20*/  @!P0 BRA `(.L_x_31) ;  /* 0x00000058002c8947 */ /* 0x018ff60003800000 */
.L_x_184:
[----:B---3--:R-:W-:Y:S01]  /*1d30*/  IMAD.SHL.U32 R0, R19, 0x40, RZ ;  /* 0x0000004013007824 */ /* 0x008fe200078e00ff */
[----:B------:R-:W-:Y:S01]  /*1d40*/  ULDC UR6, c[0x0][0x284] ;  /* 0x0000a10000067ab9 */ /* 0x000fe20000000800 */
[----:B------:R-:W-:Y:S01]  /*1d50*/  IMAD.SHL.U32 R20, R22, 0x80, RZ ;  /* 0x0000008016147824 */ /* 0x000fe200078e00ff */
[----:B0-----:R-:W-:Y:S01]  /*1d60*/  SHF.R.S32.HI R13, RZ, 0x1f, R2 ;  /* 0x0000001fff0d7819 */ /* 0x001fe20000011402 */
[----:B------:R-:W-:Y:S01]  /*1d70*/  ULDC.64 UR4, c[0x0][0x5d0] ;  /* 0x0001740000047ab9 */ /* 0x000fe20000000a00 */
[----:B------:R-:W-:Y:S01]  /*1d80*/  ISETP.GE.AND P0, PT, R0, UR6, PT ;  /* 0x0000000600007c0c */ /* 0x000fe2000bf06270 */
[----:B--2---:R-:W-:Y:S01]  /*1d90*/  IMAD.WIDE.U32 R4, R2, UR4, R10 ;  /* 0x0000000402047c25 */ /* 0x004fe2000f8e000a */
[----:B------:R-:W-:Y:S02]  /*1da0*/  SHF.R.S32.HI R21, RZ, 0x1f, R20 ;  /* 0x0000001fff157819 */ /* 0x000fe40000011414 */
[C---:B------:R-:W-:Y:S01]  /*1db0*/  ISETP.GE.OR P0, PT, R20.reuse, R9, P0 ;  /* 0x000000091400720c */ /* 0x040fe20000706670 */
[----:B-1----:R-:W-:Y:S01]  /*1dc0*/  IMAD R3, R13, UR4, RZ ;  /* 0x000000040d037c24 */ /* 0x002fe2000f8e02ff */
[----:B------:R-:W-:-:S03]  /*1dd0*/  IADD3 R4, P1, R20, R4, RZ ;  /* 0x0000000414047210 */ /* 0x000fc60007f3e0ff */
[----:B------:R-:W-:-:S05]  /*1de0*/  IMAD R3, R2, UR5, R3 ;  /* 0x0000000502037c24 */ /* 0x000fca000f8e0203 */
[----:B------:R-:W-:-:S03]  /*1df0*/  IADD3.X R5, R21, R5, R3, P1, !PT ;  /* 0x0000000515057210 */ /* 0x000fc60000ffe403 */
[----:B------:R-:W-:Y:S05]  /*1e00*/  @P0 BRA `(.L_x_32) ;  /* 0x0000004000300947 */ /* 0x000fea0003800000 */
[----:B------:R-:W0:Y:S01]  /*1e10*/  LDC.64 R6, c[0x0][0x5c8] ;  /* 0x00017200ff067b82 */ /* 0x000e220000000a00 */
[----:B-----5:R-:W-:Y:S01]  /*1e20*/  FSETP.NEU.AND P0, PT, R89, RZ, PT ;  /* 0x000000ff5900720b */ /* 0x020fe20003f0d000 */
[----:B------:R-:W-:Y:S01]  /*1e30*/  IMAD R3, R92, -0x2, R9 ;  /* 0xfffffffe5c037824 */ /* 0x000fe200078e0209 */
[----:B------:R-:W-:Y:S01]  /*1e40*/  BSSY B0, `(.L_x_32) ;  /* 0x0000408000007945 */ /* 0x000fe20003800000 */
[----:B------:R-:W-:-:S04]  /*1e50*/  IMAD.WIDE R102, R19, 0x40, R90 ;  /* 0x0000004013667825 */ /* 0x000fc800078e025a */
[----:B------:R-:W-:Y:S02]  /*1e60*/  IMAD.IADD R3, R3, 0x1, -R20 ;  /* 0x0000000103037824 */ /* 0x000fe400078e0a14 */
[----:B------:R-:W-:-:S03]  /*1e70*/  IMAD.IADD R0, R97, 0x1, -R0 ;  /* 0x0000000161007824 */ /* 0x000fc600078e0a00 */
[----:B------:R-:W-:-:S04]  /*1e80*/  ISETP.GT.AND P2, PT, R3, RZ, PT ;  /* 0x000000ff0300720c */ /* 0x000fc80003f44270 */
[----:B------:R-:W-:Y:S01]  /*1e90*/  ISETP.GT.AND P1, PT, R0, RZ, P2 ;  /* 0x000000ff0000720c */ /* 0x000fe20001724270 */
[-C--:B0-----:R-:W-:Y:S02]  /*1ea0*/  IMAD R8, R103, R6.reuse, RZ ;  /* 0x0000000667087224 */ /* 0x081fe400078e02ff */
[----:B------:R-:W-:-:S04]  /*1eb0*/  IMAD.WIDE.U32 R104, R102, R6, R4 ;  /* 0x0000000666687225 */ /* 0x000fc800078e0004 */
[----:B------:R-:W-:-:S04]  /*1ec0*/  IMAD R5, R102, R7, R8 ;  /* 0x0000000766057224 */ /* 0x000fc800078e0208 */
[----:B------:R-:W-:Y:S01]  /*1ed0*/  IMAD.IADD R9, R105, 0x1, R5 ;  /* 0x0000000169097824 */ /* 0x000fe200078e0205 */
[----:B------:R-:W-:Y:S06]  /*1ee0*/  @!P0 BRA `(.L_x_33) ;  /* 0x0000002c00248947 */ /* 0x000fec0003800000 */
[----:B------:R-:W0:Y:S01]  /*1ef0*/  LDC.64 R106, c[0x0][0x5b8] ;  /* 0x00016e00ff6a7b82 */ /* 0x000e220000000a00 */
[----:B------:R-:W-:-:S07]  /*1f00*/  ULDC.64 UR4, c[0x0][0x5c0] ;  /* 0x0001700000047ab9 */ /* 0x000fce0000000a00 */
[----:B------:R-:W1:Y:S08]  /*1f10*/  LDC.64 R108, c[0x0][0x5b0] ;  /* 0x00016c00ff6c7b82 */ /* 0x000e700000000a00 */
[----:B------:R-:W2:Y:S01]  /*1f20*/  LDC.64 R110, c[0x0][0x5a8] ;  /* 0x00016a00ff6e7b82 */ /* 0x000ea20000000a00 */
[-C--:B0-----:R-:W-:Y:S02]  /*1f30*/  IMAD R8, R13, R106.reuse, RZ ;  /* 0x0000006a0d087224 */ /* 0x081fe400078e02ff */
[----:B------:R-:W-:-:S04]  /*1f40*/  IMAD.WIDE.U32 R4, R2, R106, R10 ;  /* 0x0000006a02047225 */ /* 0x000fc800078e000a */
[----:B------:R-:W-:Y:S01]  /*1f50*/  IMAD R105, R2, R107, R8 ;  /* 0x0000006b02697224 */ /* 0x000fe200078e0208 */
[----:B------:R-:W-:Y:S01]  /*1f60*/  IADD3 R12, P0, R20, R4, RZ ;  /* 0x00000004140c7210 */ /* 0x000fe20007f1e0ff */
[----:B-1----:R-:W-:-:S03]  /*1f70*/  IMAD R4, R103, R108, RZ ;  /* 0x0000006c67047224 */ /* 0x002fc600078e02ff */
[----:B------:R-:W-:Y:S01]  /*1f80*/  IADD3.X R13, R21, R5, R105, P0, !PT ;  /* 0x00000005150d7210 */ /* 0x000fe200007fe469 */
[C---:B------:R-:W-:Y:S02]  /*1f90*/  IMAD R107, R102.reuse, R109, R4 ;  /* 0x0000006d666b7224 */ /* 0x040fe400078e0204 */
[----:B------:R-:W-:-:S04]  /*1fa0*/  IMAD.WIDE.U32 R4, R102, R108, R12 ;  /* 0x0000006c66047225 */ /* 0x000fc800078e000c */
[----:B------:R-:W-:Y:S01]  /*1fb0*/  IMAD.IADD R5, R5, 0x1, R107 ;  /* 0x0000000105057824 */ /* 0x000fe200078e026b */
[----:B--2---:R-:W-:-:S04]  /*1fc0*/  LEA R14, P0, R4, R110, 0x1 ;  /* 0x0000006e040e7211 */ /* 0x004fc800078008ff */
[----:B------:R-:W-:-:S05]  /*1fd0*/  LEA.HI.X R15, R4, R111, R5, 0x1, P0 ;  /* 0x0000006f040f7211 */ /* 0x000fca00000f0c05 */
[----:B------:R-:W2:Y:S01]  /*1fe0*/  @P1 LDG.E.LTC128B.U16 R19, desc[UR36][R14.64] ;  /* 0x000000240e131981 */ /* 0x000ea2000c1e1520 */
[----:B------:R-:W-:Y:S01]  /*1ff0*/  IMAD.WIDE.U32 R4, R102, R108, R20 ;  /* 0x0000006c66047225 */ /* 0x000fe200078e0014 */
[----:B------:R-:W-:Y:S02]  /*2000*/  BSSY B1, `(.L_x_34) ;  /* 0x0000015000017945 */ /* 0x000fe40003800000 */
[----:B------:R-:W-:-:S04]  /*2010*/  IADD3 R98, P0, R10, R4, RZ ;  /* 0x000000040a627210 */ /* 0x000fc80007f1e0ff */
[----:B------:R-:W-:Y:S02]  /*2020*/  IADD3.X R99, R11, R107, R5, P0, !PT ;  /* 0x0000006b0b637210 */ /* 0x000fe400007fe405 */
[----:B------:R-:W-:Y:S01]  /*2030*/  LEA R8, P0, R104, UR4, 0x1 ;  /* 0x0000000468087c11 */ /* 0x000fe2000f8008ff */
[----:B------:R-:W-:-:S03]  /*2040*/  IMAD.WIDE.U32 R98, R2, R106, R98 ;  /* 0x0000006a02627225 */ /* 0x000fc600078e0062 */
[----:B------:R-:W-:Y:S02]  /*2050*/  LEA.HI.X R9, R104, UR5, R9, 0x1, P0 ;  /* 0x0000000568097c11 */ /* 0x000fe400080f0c09 */
[----:B------:R-:W-:-:S04]  /*2060*/  ISETP.GT.AND P0, PT, R3, 0x1, PT ;  /* 0x000000010300780c */ /* 0x000fc80003f04270 */
[----:B------:R-:W-:Y:S01]  /*2070*/  ISETP.GT.AND P3, PT, R0, RZ, P0 ;  /* 0x000000ff0000720c */ /* 0x000fe20000764270 */
[----:B--2---:R-:W-:-:S04]  /*2080*/  IMAD.U32 R4, R19, 0x10000, RZ ;  /* 0x0001000013047824 */ /* 0x004fc800078e00ff */
[----:B------:R-:W-:Y:S01]  /*2090*/  FMUL R5, R4, R89 ;  /* 0x0000005904057220 */ /* 0x000fe20000400000 */
[----:B------:R-:W-:-:S03]  /*20a0*/  LEA R4, P4, R98, R110, 0x1 ;  /* 0x0000006e62047211 */ /* 0x000fc600078808ff */
[----:B------:R-:W-:-:S05]  /*20b0*/  FFMA R5, R24, R88, R5 ;  /* 0x0000005818057223 */ /* 0x000fca0000000005 */
[----:B------:R-:W-:Y:S01]  /*20c0*/  F2FP.BF16.F32.PACK_AB R14, RZ, R5 ;  /* 0x00000005ff0e723e */ /* 0x000fe200000010ff */
[----:B------:R-:W-:-:S03]  /*20d0*/  IMAD.IADD R5, R105, 0x1, R99 ;  /* 0x0000000169057824 */ /* 0x000fc600078e0263 */
[----:B------:R-:W-:Y:S01]  /*20e0*/  PRMT R15, R14, 0x7610, R15 ;  /* 0x000076100e0f7816 */ /* 0x000fe2000000000f */
[----:B------:R-:W-:Y:S01]  /*20f0*/  IMAD.SHL.U32 R14, R108, 0x8, RZ ;  /* 0x000000086c0e7824 */ /* 0x000fe200078e00ff */
[----:B------:R-:W-:-:S03]  /*2100*/  LEA.HI.X R5, R98, R111, R5, 0x1, P4 ;  /* 0x0000006f62057211 */ /* 0x000fc600020f0c05 */
[----:B------:R0:W-:Y:S02]  /*2110*/  @P1 STG.E.U16 desc[UR36][R8.64], R15 ;  /* 0x0000000f08001986 */ /* 0x0001e4000c101524 */
[----:B0-----:R-:W-:Y:S01]  /*2120*/  SHF.L.U64.HI R15, R108, 0x3, R109 ;  /* 0x000000036c0f7819 */ /* 0x001fe2000001026d */
[----:B------:R-:W-:Y:S06]  /*2130*/  @!P3 BRA `(.L_x_35) ;  /* 0x000000000004b947 */ /* 0x000fec0003800000 */
[----:B------:R0:W5:Y:S02]  /*2140*/  LDG.E.LTC128B.U16 R19, desc[UR36][R4.64+0x2] ;  /* 0x0000022404137981 */ /* 0x000164000c1e1520 */
.L_x_35:
[----:B------:R-:W-:Y:S05]  /*2150*/  BSYNC B1 ;  /* 0x0000000000017941 */ /* 0x000fea0003800000 */
.L_x_34:
[----:B------:R-:W-:Y:S01]  /*2160*/  IMAD.WIDE.U32 R14, R102, R108, R14 ;  /* 0x0000006c660e7225 */ /* 0x000fe200078e000e */
[----:B------:R-:W-:-:S03]  /*2170*/  ISETP.GT.AND P2, PT, R0, 0x8, P2 ;  /* 0x000000080000780c */ /* 0x000fc60001744270 */
[----:B-----5:R-:W-:Y:S02]  /*2180*/  IMAD.U32 R22, R19, 0x10000, RZ ;  /* 0x0001000013167824 */ /* 0x020fe400078e00ff */
[----:B------:R-:W-:Y:S01]  /*2190*/  IMAD.IADD R107, R107, 0x1, R15 ;  /* 0x000000016b6b7824 */ /* 0x000fe200078e020f */
[----:B------:R-:W-:Y:S01]  /*21a0*/  IADD3 R15, P1, R12, R14, RZ ;  /* 0x0000000e0c0f7210 */ /* 0x000fe20007f3e0ff */
[----:B------:R-:W-:-:S04]  /*21b0*/  FMUL R22, R22, R89 ;  /* 0x0000005916167220 */ /* 0x000fc80000400000 */
[----:B------:R-:W-:Y:S01]  /*21c0*/  FFMA R22, R25, R88, R22 ;  /* 0x0000005819167223 */ /* 0x000fe20000000016 */
[----:B------:R-:W-:Y:S01]  /*21d0*/  IMAD.X R24, R107, 0x1, R13, P1 ;  /* 0x000000016b187824 */ /* 0x000fe200008e060d */
[----:B------:R-:W-:-:S03]  /*21e0*/  LEA R12, P1, R15, R110, 0x1 ;  /* 0x0000006e0f0c7211 */ /* 0x000fc600078208ff */
[----:B------:R-:W-:Y:S02]  /*21f0*/  F2FP.BF16.F32.PACK_AB R22, RZ, R22 ;  /* 0x00000016ff16723e */ /* 0x000fe400000010ff */
[----:B------:R-:W-:-:S03]  /*2200*/  LEA.HI.X R13, R15, R111, R24, 0x1, P1 ;  /* 0x0000006f0f0d7211 */ /* 0x000fc600008f0c18 */
[----:B------:R1:W-:Y:S04]  /*2210*/  @P3 STG.E.U16 desc[UR36][R8.64+0x2], R22 ;  /* 0x0000021608003986 */ /* 0x0003e8000c101524 */
[----:B------:R-:W2:Y:S01]  /*2220*/  @P2 LDG.E.LTC128B.U16 R19, desc[UR36][R12.64] ;  /* 0x000000240c132981 */ /* 0x000ea2000c1e1520 */
[----:B------:R-:W-:Y:S01]  /*2230*/  IADD3 R14, P1, P3, R10, R14, R20 ;  /* 0x0000000e0a0e7210 */ /* 0x000fe20007b3e014 */
[----:B------:R-:W-:Y:S01]  /*2240*/  BSSY B1, `(.L_x_36) ;  /* 0x0000011000017945 */ /* 0x000fe20003800000 */
[----:B------:R-:W-:Y:S02]  /*2250*/  SHF.L.U64.HI R7, R6, 0x4, R7 ;  /* 0x0000000406077819 */ /* 0x000fe40000010207 */
[----:B------:R-:W-:Y:S02]  /*2260*/  IADD3.X R15, R11, R107, R21, P1, P3 ;  /* 0x0000006b0b0f7210 */ /* 0x000fe40000fe6415 */
[----:B------:R-:W-:Y:S01]  /*2270*/  ISETP.GT.AND P0, PT, R0, 0x8, P0 ;  /* 0x000000080000780c */ /* 0x000fe20000704270 */
[----:B------:R-:W-:-:S04]  /*2280*/  IMAD.WIDE.U32 R14, R2, R106, R14 ;  /* 0x0000006a020e7225 */ /* 0x000fc800078e000e */
[----:B------:R-:W-:Y:S02]  /*2290*/  IMAD.IADD R2, R105, 0x1, R15 ;  /* 0x0000000169027824 */ /* 0x000fe400078e020f */
[----:B--2---:R-:W-:-:S04]  /*22a0*/  IMAD.U32 R10, R19, 0x10000, RZ ;  /* 0x00010000130a7824 */ /* 0x004fc800078e00ff */
[----:B------:R-:W-:Y:S01]  /*22b0*/  FMUL R11, R10, R89 ;  /* 0x000000590a0b7220 */ /* 0x000fe20000400000 */
[----:B------:R-:W-:Y:S02]  /*22c0*/  LEA R10, P1, R6, R8, 0x4 ;  /* 0x00000008060a7211 */ /* 0x000fe400078220ff */
[----:B------:R-:W-:Y:S01]  /*22d0*/  LEA R6, P3, R14, R110, 0x1 ;  /* 0x0000006e0e067211 */ /* 0x000fe200078608ff */
[----:B------:R-:W-:-:S05]  /*22e0*/  FFMA R11, R26, R88, R11 ;  /* 0x000000581a0b7223 */ /* 0x000fca000000000b */
[----:B------:R-:W-:Y:S01]  /*22f0*/  F2FP.BF16.F32.PACK_AB R12, RZ, R11 ;  /* 0x0000000bff0c723e */ /* 0x000fe200000010ff */
[----:B------:R-:W-:Y:S01]  /*2300*/  IMAD.X R11, R7, 0x1, R9, P1 ;  /* 0x00000001070b7824 */ /* 0x000fe200008e0609 */
[----:B------:R-:W-:-:S04]  /*2310*/  LEA.HI.X R7, R14, R111, R2, 0x1, P3 ;  /* 0x0000006f0e077211 */ /* 0x000fc800018f0c02 */
[----:B------:R1:W-:Y:S01]  /*2320*/  @P2 STG.E.U16 desc[UR36][R10.64], R12 ;  /* 0x0000000c0a002986 */ /* 0x0003e2000c101524 */
[----:B------:R-:W-:Y:S05]  /*2330*/  @!P0 BRA `(.L_x_37) ;  /* 0x0000000000048947 */ /* 0x000fea0003800000 */
[----:B------:R2:W5:Y:S02]  /*2340*/  LDG.E.LTC128B.U16 R19, desc[UR36][R6.64+0x2] ;  /* 0x0000022406137981 */ /* 0x000564000c1e1520 */
.L_x_37:
[----:B------:R-:W-:Y:S05]  /*2350*/  BSYNC B1 ;  /* 0x0000000000017941 */ /* 0x000fea0003800000 */
.L_x_36:
[----:B-----5:R-:W-:Y:S01]  /*2360*/  IMAD.U32 R2, R19, 0x10000, RZ ;  /* 0x0001000013027824 */ /* 0x020fe200078e00ff */
[----:B------:R-:W-:Y:S01]  /*2370*/  ISETP.GT.AND P1, PT, R3, 0x8, PT ;  /* 0x000000080300780c */ /* 0x000fe20003f24270 */
[----:B------:R-:W-:Y:S02]  /*2380*/  BSSY B1, `(.L_x_38) ;  /* 0x0000008000017945 */ /* 0x000fe40003800000 */
[----:B------:R-:W-:Y:S01]  /*2390*/  FMUL R2, R2, R89 ;  /* 0x0000005902027220 */ /* 0x000fe20000400000 */
[----:B------:R-:W-:-:S03]  /*23a0*/  ISETP.GT.AND P2, PT, R0, RZ, P1 ;  /* 0x000000ff0000720c */ /* 0x000fc60000f44270 */
[----:B------:R-:W-:-:S05]  /*23b0*/  FFMA R2, R27, R88, R2 ;  /* 0x000000581b027223 */ /* 0x000fca0000000002 */
[----:B------:R-:W-:-:S05]  /*23c0*/  F2FP.BF16.F32.PACK_AB R2, RZ, R2 ;  /* 0x00000002ff02723e */ /* 0x000fca00000010ff */
[----:B------:R3:W-:Y:S01]  /*23d0*/  @P0 STG.E.U16 desc[UR36][R10.64+0x2], R2 ;  /* 0x000002020a000986 */ /* 0x0007e2000c101524 */
[----:B------:R-:W-:Y:S05]  /*23e0*/  @!P2 BRA `(.L_x_39) ;  /* 0x000000000004a947 */ /* 0x000fea0003800000 */
[----:B------:R4:W5:Y:S02]  /*23f0*/  LDG.E.LTC128B.U16 R19, desc[UR36][R4.64+0x10] ;  /* 0x0000102404137981 */ /* 0x000964000c1e1520 */
.L_x_39:
[----:B------:R-:W-:Y:S05]  /*2400*/  BSYNC B1 ;  /* 0x0000000000017941 */ /* 0x000fea0003800000 */
.L_x_38:
[----:B---3-5:R-:W-:Y:S01]  /*2410*/  IMAD.U32 R2, R19, 0x10000, RZ ;  /* 0x0001000013027824 */ /* 0x028fe200078e00ff */
        /* <DEDUP_REMOVED lines=9> */
.L_x_41:
[----:B------:R-:W-:Y:S05]  /*24b0*/  BSYNC B1 ;  /* 0x0000000000017941 */ /* 0x000fea0003800000 */
.L_x_40:
[----:B-----5:R-:W-:Y:S01]  /*24c0*/  IMAD.U32 R2, R19, 0x10000, RZ ;  /* 0x0001000013027824 */ /* 0x020fe200078e00ff */
[----:B------:R-:W-:Y:S01]  /*24d0*/  ISETP.GT.AND P1, PT, R0, 0x8, P1 ;  /* 0x000000080000780c */ /* 0x000fe20000f24270 */
[----:B------:R-:W-:Y:S02]  /*24e0*/  BSSY B1, `(.L_x_42) ;  /* 0x0000007000017945 */ /* 0x000fe40003800000 */
[----:B------:R-:W-:-:S04]  /*24f0*/  FMUL R2, R2, R89 ;  /* 0x0000005902027220 */ /* 0x000fc80000400000 */
[----:B------:R-:W-:-:S05]  /*2500*/  FFMA R2, R29, R88, R2 ;  /* 0x000000581d027223 */ /* 0x000fca0000000002 */
[----:B------:R-:W-:-:S05]  /*2510*/  F2FP.BF16.F32.PACK_AB R2, RZ, R2 ;  /* 0x00000002ff02723e */ /* 0x000fca00000010ff */
[----:B------:R0:W-:Y:S01]  /*2520*/  @P3 STG.E.U16 desc[UR36][R8.64+0x12], R2 ;  /* 0x0000120208003986 */ /* 0x0001e2000c101524 */
[----:B------:R-:W-:Y:S05]  /*2530*/  @!P1 BRA `(.L_x_43) ;  /* 0x0000000000049947 */ /* 0x000fea0003800000 */
[----:B------:R0:W5:Y:S02]  /*2540*/  LDG.E.LTC128B.U16 R19, desc[UR36][R6.64+0x10] ;  /* 0x0000102406137981 */ /* 0x000164000c1e1520 */
.L_x_43:
[----:B------:R-:W-:Y:S05]  /*2550*/  BSYNC B1 ;  /* 0x0000000000017941 */ /* 0x000fea0003800000 */
.L_x_42:
[----:B0----5:R-:W-:Y:S01]  /*2560*/  IMAD.U32 R2, R19, 0x10000, RZ ;  /* 0x0001000013027824 */ /* 0x021fe200078e00ff */
[----:B------:R-:W-:Y:S01]  /*2570*/  ISETP.GT.AND P0, PT, R0, 0x8, P0 ;  /* 0x000000080000780c */ /* 0x000fe20000704270 */
[----:B------:R-:W-:Y:S02]  /*2580*/  BSSY B1, `(.L_x_44) ;  /* 0x0000007000017945 */ /* 0x000fe40003800000 */
[----:B---3--:R-:W-:-:S04]  /*2590*/  FMUL R13, R2, R89 ;  /* 0x00000059020d7220 */ /* 0x008fc80000400000 */
[----:B------:R-:W-:-:S05]  /*25a0*/  FFMA R13, R30, R88, R13 ;  /* 0x000000581e0d7223 */ /* 0x000fca000000000d */
[----:B------:R-:W-:-:S05]  /*25b0*/  F2FP.BF16.F32.PACK_AB R13, RZ, R13 ;  /* 0x0000000dff0d723e */ /* 0x000fca00000010ff */
[----:B------:R0:W-:Y:S01]  /*25c0*/  @P1 STG.E.U16 desc[UR36][R10.64+0x10], R13 ;  /* 0x0000100d0a001986 */ /* 0x0001e2000c101524 */
[----:B------:R-:W-:Y:S05]  /*25d0*/  @!P0 BRA `(.L_x_45) ;  /* 0x0000000000048947 */ /* 0x000fea0003800000 */
[----:B------:R3:W5:Y:S02]  /*25e0*/  LDG.E.LTC128B.U16 R19, desc[UR36][R6.64+0x12] ;  /* 0x0000122406137981 */ /* 0x000764000c1e1520 */
.L_x_45:
[----:B------:R-:W-:Y:S05]  /*25f0*/  BSYNC B1 ;  /* 0x0000000000017941 */ /* 0x000fea0003800000 */
.L_x_44:
        /* <DEDUP_REMOVED lines=10> */
.L_x_47:
[----:B------:R-:W-:Y:S05]  /*26a0*/  BSYNC B1 ;  /* 0x0000000000017941 */ /* 0x000fea0003800000 */
.L_x_46:
[----:B0----5:R-:W-:Y:S01]  /*26b0*/  IMAD.U32 R2, R19, 0x10000, RZ ;  /* 0x0001000013027824 */ /* 0x021fe200078e00ff */
        /* <DEDUP_REMOVED lines=9> */
.L_x_49:
[----:B------:R-:W-:Y:S05]  /*2750*/  BSYNC B1 ;  /* 0x0000000000017941 */ /* 0x000fea0003800000 */
.L_x_48:
        /* <DEDUP_REMOVED lines=9> */
.L_x_51:
[----:B------:R-:W-:Y:S05]  /*27f0*/  BSYNC B1 ;  /* 0x0000000000017941 */ /* 0x000fea0003800000 */
.L_x_50:
[----:B0----5:R-:W-:Y:S01]  /*2800*/  IMAD.U32 R2, R19, 0x10000, RZ ;  /* 0x0001000013027824 */ /* 0x021fe200078e00ff */
        /* <DEDUP_REMOVED lines=8> */
.L_x_53:
[----:B------:R-:W-:Y:S05]  /*2890*/  BSYNC B1 ;  /* 0x0000000000017941 */ /* 0x000fea0003800000 */
.L_x_52:
        /* <DEDUP_REMOVED lines=10> */
.L_x_55:
[----:B------:R-:W-:Y:S05]  /*2940*/  BSYNC B1 ;  /* 0x0000000000017941 */ /* 0x000fea0003800000 */
.L_x_54:
        /* <DEDUP_REMOVED lines=10> */
.L_x_57:
[----:B------:R-:W-:Y:S05]  /*29f0*/  BSYNC B1 ;  /* 0x0000000000017941 */ /* 0x000fea0003800000 */
.L_x_56:
        /* <DEDUP_REMOVED lines=9> */
.L_x_59:
[----:B------:R-:W-:Y:S05]  /*2a90*/  BSYNC B1 ;  /* 0x0000000000017941 */ /* 0x000fea0003800000 */
.L_x_58:
        /* <DEDUP_REMOVED lines=9> */
.L_x_61:
[----:B------:R-:W-:Y:S05]  /*2b30*/  BSYNC B1 ;  /* 0x0000000000017941 */ /* 0x000fea0003800000 */
.L_x_60:
        /* <DEDUP_REMOVED lines=10> */
.L_x_63:
[----:B------:R-:W-:Y:S05]  /*2be0*/  BSYNC B1 ;  /* 0x0000000000017941 */ /* 0x000fea0003800000 */
.L_x_62:
        /* <DEDUP_REMOVED lines=10> */
.L_x_65:
[----:B------:R-:W-:Y:S05]  /*2c90*/  BSYNC B1 ;  /* 0x0000000000017941 */ /* 0x000fea0003800000 */
.L_x_64:
        /* <DEDUP_REMOVED lines=9> */
.L_x_67:
[----:B------:R-:W-:Y:S05]  /*2d30*/  BSYNC B1 ;  /* 0x0000000000017941 */ /* 0x000fea0003800000 */
.L_x_66:
        /* <DEDUP_REMOVED lines=9> */
.L_x_69:
[----:B------:R-:W-:Y:S05]  /*2dd0*/  BSYNC B1 ;  /* 0x0000000000017941 */ /* 0x000fea0003800000 */
.L_x_68:
        /* <DEDUP_REMOVED lines=10> */
.L_x_71:
[----:B------:R-:W-:Y:S05]  /*2e80*/  BSYNC B1 ;  /* 0x0000000000017941 */ /* 0x000fea0003800000 */
.L_x_70:
        /* <DEDUP_REMOVED lines=10> */
.L_x_73:
[----:B------:R-:W-:Y:S05]  /*2f30*/  BSYNC B1 ;  /* 0x0000000000017941 */ /* 0x000fea0003800000 */
.L_x_72:
        /* <DEDUP_REMOVED lines=9> */
.L_x_75:
[----:B------:R-:W-:Y:S05]  /*2fd0*/  BSYNC B1 ;  /* 0x0000000000017941 */ /* 0x000fea0003800000 */
.L_x_74:
        /* <DEDUP_REMOVED lines=9> */
.L_x_77:
[----:B------:R-:W-:Y:S05]  /*3070*/  BSYNC B1 ;  /* 0x0000000000017941 */ /* 0x000fea0003800000 */
.L_x_76:
        /* <DEDUP_REMOVED lines=10> */
.L_x_79:
[----:B------:R-:W-:Y:S05]  /*3120*/  BSYNC B1 ;  /* 0x0000000000017941 */ /* 0x000fea0003800000 */
.L_x_78:
        /* <DEDUP_REMOVED lines=10> */
.L_x_81:
[----:B------:R-:W-:Y:S05]  /*31d0*/  BSYNC B1 ;  /* 0x0000000000017941 */ /* 0x000fea0003800000 */
.L_x_80:
        /* <DEDUP_REMOVED lines=9> */
.L_x_83:
[----:B------:R-:W-:Y:S05]  /*3270*/  BSYNC B1 ;  /* 0x0000000000017941 */ /* 0x000fea0003800000 */
.L_x_82:
        /* <DEDUP_REMOVED lines=9> */
.L_x_85:
[----:B------:R-:W-:Y:S05]  /*3310*/  BSYNC B1 ;  /* 0x0000000000017941 */ /* 0x000fea0003800000 */
.L_x_84:
        /* <DEDUP_REMOVED lines=10> */
.L_x_87:
[----:B------:R-:W-:Y:S05]  /*33c0*/  BSYNC B1 ;  /* 0x0000000000017941 */ /* 0x000fea0003800000 */
.L_x_86:
        /* <DEDUP_REMOVED lines=10> */
.L_x_89:
[----:B------:R-:W-:Y:S05]  /*3470*/  BSYNC B1 ;  /* 0x0000000000017941 */ /* 0x000fea0003800000 */
.L_x_88:
        /* <DEDUP_REMOVED lines=9> */
.L_x_91:
[----:B------:R-:W-:Y:S05]  /*3510*/  BSYNC B1 ;  /* 0x0000000000017941 */ /* 0x000fea0003800000 */
.L_x_90:
        /* <DEDUP_REMOVED lines=9> */
.L_x_93:
[----:B------:R-:W-:Y:S05]  /*35b0*/  BSYNC B1 ;  /* 0x0000000000017941 */ /* 0x000fea0003800000 */
.L_x_92:
        /* <DEDUP_REMOVED lines=10> */
.L_x_95:
[----:B------:R-:W-:Y:S05]  /*3660*/  BSYNC B1 ;  /* 0x0000000000017941 */ /* 0x000fea0003800000 */
.L_x_94:
        /* <DEDUP_REMOVED lines=10> */
.L_x_97:
[----:B------:R-:W-:Y:S05]  /*3710*/  BSYNC B1 ;  /* 0x0000000000017941 */ /* 0x000fea0003800000 */
.L_x_96:
        /* <DEDUP_REMOVED lines=9> */
.L_x_99:
[----:B------:R-:W-:Y:S05]  /*37b0*/  BSYNC B1 ;  /* 0x0000000000017941 */ /* 0x000fea0003800000 */
.L_x_98:
        /* <DEDUP_REMOVED lines=9> */
.L_x_101:
[----:B------:R-:W-:Y:S05]  /*3850*/  BSYNC B1 ;  /* 0x0000000000017941 */ /* 0x000fea0003800000 */
.L_x_100:
        /* <DEDUP_REMOVED lines=10> */
.L_x_103:
[----:B------:R-:W-:Y:S05]  /*3900*/  BSYNC B1 ;  /* 0x0000000000017941 */ /* 0x000fea0003800000 */
.L_x_102:
        /* <DEDUP_REMOVED lines=10> */
.L_x_105:
[----:B------:R-:W-:Y:S05]  /*39b0*/  BSYNC B1 ;  /* 0x0000000000017941 */ /* 0x000fea0003800000 */
.L_x_104:
        /* <DEDUP_REMOVED lines=9> */
.L_x_107:
[----:B------:R-:W-:Y:S05]  /*3a50*/  BSYNC B1 ;  /* 0x0000000000017941 */ /* 0x000fea0003800000 */
.L_x_106:
        /* <DEDUP_REMOVED lines=9> */
.L_x_109:
[----:B------:R-:W-:Y:S05]  /*3af0*/  BSYNC B1 ;  /* 0x0000000000017941 */ /* 0x000fea0003800000 */
.L_x_108:
        /* <DEDUP_REMOVED lines=10> */
.L_x_111:
[----:B------:R-:W-:Y:S05]  /*3ba0*/  BSYNC B1 ;  /* 0x0000000000017941 */ /* 0x000fea0003800000 */
.L_x_110:
        /* <DEDUP_REMOVED lines=10> */
.L_x_113:
[----:B------:R-:W-:Y:S05]  /*3c50*/  BSYNC B1 ;  /* 0x0000000000017941 */ /* 0x000fea0003800000 */
.L_x_112:
        /* <DEDUP_REMOVED lines=9> */
.L_x_115:
[----:B------:R-:W-:Y:S05]  /*3cf0*/  BSYNC B1 ;  /* 0x0000000000017941 */ /* 0x000fea0003800000 */
.L_x_114:
        /* <DEDUP_REMOVED lines=9> */
.L_x_117:
[----:B------:R-:W-:Y:S05]  /*3d90*/  BSYNC B1 ;  /* 0x0000000000017941 */ /* 0x000fea0003800000 */
.L_x_116:
        /* <DEDUP_REMOVED lines=10> */
.L_x_119:
[----:B------:R-:W-:Y:S05]  /*3e40*/  BSYNC B1 ;  /* 0x0000000000017941 */ /* 0x000fea0003800000 */
.L_x_118:
        /* <DEDUP_REMOVED lines=10> */
.L_x_121:
[----:B------:R-:W-:Y:S05]  /*3ef0*/  BSYNC B1 ;  /* 0x0000000000017941 */ /* 0x000fea0003800000 */
.L_x_120:
        /* <DEDUP_REMOVED lines=9> */
.L_x_123:
[----:B------:R-:W-:Y:S05]  /*3f90*/  BSYNC B1 ;  /* 0x0000000000017941 */ /* 0x000fea0003800000 */
.L_x_122:
        /* <DEDUP_REMOVED lines=9> */
.L_x_125:
[----:B------:R-:W-:Y:S05]  /*4030*/  BSYNC B1 ;  /* 0x0000000000017941 */ /* 0x000fea0003800000 */
.L_x_124:
        /* <DEDUP_REMOVED lines=10> */
.L_x_127:
[----:B------:R-:W-:Y:S05]  /*40e0*/  BSYNC B1 ;  /* 0x0000000000017941 */ /* 0x000fea0003800000 */
.L_x_126:
        /* <DEDUP_REMOVED lines=10> */
.L_x_129:
[----:B------:R-:W-:Y:S05]  /*4190*/  BSYNC B1 ;  /* 0x0000000000017941 */ /* 0x000fea0003800000 */
.L_x_128:
        /* <DEDUP_REMOVED lines=9> */
.L_x_131:
[----:B------:R-:W-:Y:S05]  /*4230*/  BSYNC B1 ;  /* 0x0000000000017941 */ /* 0x000fea0003800000 */
.L_x_130:
        /* <DEDUP_REMOVED lines=9> */
.L_x_133:
[----:B------:R-:W-:Y:S05]  /*42d0*/  BSYNC B1 ;  /* 0x0000000000017941 */ /* 0x000fea0003800000 */
.L_x_132:
        /* <DEDUP_REMOVED lines=10> */
.L_x_135:
[----:B------:R-:W-:Y:S05]  /*4380*/  BSYNC B1 ;  /* 0x0000000000017941 */ /* 0x000fea0003800000 */
.L_x_134:
        /* <DEDUP_REMOVED lines=10> */
.L_x_137:
[----:B------:R-:W-:Y:S05]  /*4430*/  BSYNC B1 ;  /* 0x0000000000017941 */ /* 0x000fea0003800000 */
.L_x_136:
        /* <DEDUP_REMOVED lines=9> */
.L_x_139:
[----:B------:R-:W-:Y:S05]  /*44d0*/  BSYNC B1 ;  /* 0x0000000000017941 */ /* 0x000fea0003800000 */
.L_x_138:
        /* <DEDUP_REMOVED lines=9> */
.L_x_141:
[----:B------:R-:W-:Y:S05]  /*4570*/  BSYNC B1 ;  /* 0x0000000000017941 */ /* 0x000fea0003800000 */
.L_x_140:
        /* <DEDUP_REMOVED lines=10> */
.L_x_143:
[----:B------:R-:W-:Y:S05]  /*4620*/  BSYNC B1 ;  /* 0x0000000000017941 */ /* 0x000fea0003800000 */
.L_x_142:
        /* <DEDUP_REMOVED lines=10> */
.L_x_145:
[----:B------:R-:W-:Y:S05]  /*46d0*/  BSYNC B1 ;  /* 0x0000000000017941 */ /* 0x000fea0003800000 */
.L_x_144:
        /* <DEDUP_REMOVED lines=9> */
.L_x_147:
[----:B------:R-:W-:Y:S05]  /*4770*/  BSYNC B1 ;  /* 0x0000000000017941 */ /* 0x000fea0003800000 */
.L_x_146:
        /* <DEDUP_REMOVED lines=9> */
.L_x_149:
[----:B------:R-:W-:Y:S05]  /*4810*/  BSYNC B1 ;  /* 0x0000000000017941 */ /* 0x000fea0003800000 */
.L_x_148:
        /* <DEDUP_REMOVED lines=10> */
.L_x_151:
[----:B------:R-:W-:Y:S05]  /*48c0*/  BSYNC B1 ;  /* 0x0000000000017941 */ /* 0x000fea0003800000 */
.L_x_150:
[----:B0----5:R-:W-:Y:S01]  /*48d0*/  IMAD.U32 R2, R19, 0x10000, RZ ;  /* 0x0001000013027824 */ /* 0x021fe200078e00ff */
[----:B------:R-:W-:Y:S01]  /*48e0*/  ISETP.GT.AND P0, PT, R3, 0x79, PT ;  /* 0x000000790300780c */ /* 0x000fe20003f04270 */
[----:B------:R-:W-:Y:S01]  /*48f0*/  @P2 IMAD.MOV.U32 R3, RZ, RZ, R9 ;  /* 0x000000ffff032224 */ /* 0x000fe200078e0009 */
[----:B------:R-:W-:Y:S01]  /*4900*/  BSSY B1, `(.L_x_152) ;  /* 0x0000009000017945 */ /* 0x000fe20003800000 */
[----:B------:R-:W-:Y:S01]  /*4910*/  FMUL R13, R2, R89 ;  /* 0x00000059020d7220 */ /* 0x000fe20000400000 */
[----:B------:R-:W-:Y:S01]  /*4920*/  @P2 IMAD.MOV.U32 R2, RZ, RZ, R8 ;  /* 0x000000ffff022224 */ /* 0x000fe200078e0008 */
[----:B------:R-:W-:Y:S02]  /*4930*/  ISETP.GT.AND P3, PT, R0, RZ, P0 ;  /* 0x000000ff0000720c */ /* 0x000fe40000764270 */
[----:B------:R-:W-:-:S05]  /*4940*/  FFMA R13, R84, R88, R13 ;  /* 0x00000058540d7223 */ /* 0x000fca000000000d */
[----:B------:R-:W-:-:S05]  /*4950*/  F2FP.BF16.F32.PACK_AB R13, RZ, R13 ;  /* 0x0000000dff0d723e */ /* 0x000fca00000010ff */
[----:B------:R0:W-:Y:S01]  /*4960*/  @P2 STG.E.U16 desc[UR36][R2.64+0xf0], R13 ;  /* 0x0000f00d02002986 */ /* 0x0001e2000c101524 */
[----:B------:R-:W-:Y:S05]  /*4970*/  @!P3 BRA `(.L_x_153) ;  /* 0x000000000004b947 */ /* 0x000fea0003800000 */
[----:B------:R0:W5:Y:S02]  /*4980*/  LDG.E.LTC128B.U16 R19, desc[UR36][R4.64+0xf2] ;  /* 0x0000f22404137981 */ /* 0x000164000c1e1520 */
.L_x_153:
[----:B------:R-:W-:Y:S05]  /*4990*/  BSYNC B1 ;  /* 0x0000000000017941 */ /* 0x000fea0003800000 */
.L_x_152:
        /* <DEDUP_REMOVED lines=9> */
.L_x_155:
[----:B------:R-:W-:Y:S05]  /*4a30*/  BSYNC B1 ;  /* 0x0000000000017941 */ /* 0x000fea0003800000 */
.L_x_154:
[----:B0----5:R-:W-:Y:S01]  /*4a40*/  IMAD.U32 R2, R19, 0x10000, RZ ;  /* 0x0001000013027824 */ /* 0x021fe200078e00ff */
[----:B------:R-:W-:Y:S01]  /*4a50*/  ISETP.GT.AND P0, PT, R0, 0x8, P0 ;  /* 0x000000080000780c */ /* 0x000fe20000704270 */
[----:B------:R-:W-:Y:S02]  /*4a60*/  BSSY B1, `(.L_x_156) ;  /* 0x000000a000017945 */ /* 0x000fe40003800000 */
[----:B------:R-:W-:Y:S01]  /*4a70*/  FMUL R3, R2, R89 ;  /* 0x0000005902037220 */ /* 0x000fe20000400000 */
[----:B------:R-:W-:-:S03]  /*4a80*/  @P1 IMAD.MOV.U32 R2, RZ, RZ, R10 ;  /* 0x000000ffff021224 */ /* 0x000fc600078e000a */
[----:B------:R-:W-:-:S05]  /*4a90*/  FFMA R3, R86, R88, R3 ;  /* 0x0000005856037223 */ /* 0x000fca0000000003 */
[----:B------:R-:W-:-:S04]  /*4aa0*/  F2FP.BF16.F32.PACK_AB R3, RZ, R3 ;  /* 0x00000003ff03723e */ /* 0x000fc800000010ff */
[----:B----4-:R-:W-:Y:S01]  /*4ab0*/  PRMT R4, R3, 0x7610, R4 ;  /* 0x0000761003047816 */ /* 0x010fe20000000004 */
[----:B------:R-:W-:-:S05]  /*4ac0*/  @P1 IMAD.MOV.U32 R3, RZ, RZ, R11 ;  /* 0x000000ffff031224 */ /* 0x000fca00078e000b */
[----:B------:R0:W-:Y:S01]  /*4ad0*/  @P1 STG.E.U16 desc[UR36][R2.64+0xf0], R4 ;  /* 0x0000f00402001986 */ /* 0x0001e2000c101524 */
[----:B------:R-:W-:Y:S05]  /*4ae0*/  @!P0 BRA `(.L_x_157) ;  /* 0x0000000000048947 */ /* 0x000fea0003800000 */
[----:B------:R4:W5:Y:S02]  /*4af0*/  LDG.E.LTC128B.U16 R19, desc[UR36][R6.64+0xf2] ;  /* 0x0000f22406137981 */ /* 0x000964000c1e1520 */
.L_x_157:
[----:B------:R-:W-:Y:S05]  /*4b00*/  BSYNC B1 ;  /* 0x0000000000017941 */ /* 0x000fea0003800000 */
.L_x_156:
[----:B------:R-:W-:Y:S05]  /*4b10*/  @!P0 BRA `(.L_x_158) ;  /* 0x0000001000e88947 */ /* 0x000fea0003800000 */
[----:B-----5:R-:W-:-:S04]  /*4b20*/  IMAD.U32 R0, R19, 0x10000, RZ ;  /* 0x0001000013007824 */ /* 0x020fc800078e00ff */
[----:B------:R-:W-:-:S04]  /*4b30*/  FMUL R0, R0, R89 ;  /* 0x0000005900007220 */ /* 0x000fc80000400000 */
[----:B------:R-:W-:-:S05]  /*4b40*/  FFMA R0, R87, R88, R0 ;  /* 0x0000005857007223 */ /* 0x000fca0000000000 */
[----:B------:R-:W-:-:S05]  /*4b50*/  F2FP.BF16.F32.PACK_AB R0, RZ, R0 ;  /* 0x00000000ff00723e */ /* 0x000fca00000010ff */
[----:B------:R0:W-:Y:S01]  /*4b60*/  STG.E.U16 desc[UR36][R10.64+0xf2], R0 ;  /* 0x0000f2000a007986 */ /* 0x0001e2000c101524 */
[----:B------:R-:W-:Y:S05]  /*4b70*/  BRA `(.L_x_158) ;  /* 0x0000001000d07947 */ /* 0x000fea0003800000 */
.L_x_33:
[----:B------:R-:W-:Y:S01]  /*4b80*/  ISETP.GT.AND P0, PT, R3, 0x1, PT ;  /* 0x000000010300780c */ /* 0x000fe20003f04270 */
[----:B------:R-:W-:Y:S01]  /*4b90*/  ULDC.64 UR4, c[0x0][0x5c0] ;  /* 0x0001700000047ab9 */ /* 0x000fe20000000a00 */
[-C--:B------:R-:W-:Y:S01]  /*4ba0*/  FMUL R24, R24, R88.reuse ;  /* 0x0000005818187220 */ /* 0x080fe20000400000 */
[-C--:B------:R-:W-:Y:S01]  /*4bb0*/  FMUL R25, R25, R88.reuse ;  /* 0x0000005819197220 */ /* 0x080fe20000400000 */
[----:B------:R-:W-:Y:S01]  /*4bc0*/  ISETP.GT.AND P3, PT, R0, RZ, P0 ;  /* 0x000000ff0000720c */ /* 0x000fe20000764270 */
[-C--:B------:R-:W-:Y:S01]  /*4bd0*/  FMUL R26, R26, R88.reuse ;  /* 0x000000581a1a7220 */ /* 0x080fe20000400000 */
[----:B------:R-:W-:Y:S01]  /*4be0*/  LEA R4, P4, R104, UR4, 0x1 ;  /* 0x0000000468047c11 */ /* 0x000fe2000f8808ff */
[----:B------:R-:W-:Y:S01]  /*4bf0*/  FMUL R27, R27, R88 ;  /* 0x000000581b1b7220 */ /* 0x000fe20000400000 */
[----:B------:R-:W-:Y:S01]  /*4c00*/  F2FP.BF16.F32.PACK_AB R24, RZ, R24 ;  /* 0x00000018ff18723e */ /* 0x000fe200000010ff */
[-C--:B------:R-:W-:Y:S01]  /*4c10*/  FMUL R28, R28, R88.reuse ;  /* 0x000000581c1c7220 */ /* 0x080fe20000400000 */
[----:B------:R-:W-:Y:S01]  /*4c20*/  LEA.HI.X R5, R104, UR5, R9, 0x1, P4 ;  /* 0x0000000568057c11 */ /* 0x000fe2000a0f0c09 */
[-C--:B------:R-:W-:Y:S01]  /*4c30*/  FMUL R29, R29, R88.reuse ;  /* 0x000000581d1d7220 */ /* 0x080fe20000400000 */
[----:B------:R-:W-:Y:S01]  /*4c40*/  F2FP.BF16.F32.PACK_AB R25, RZ, R25 ;  /* 0x00000019ff19723e */ /* 0x000fe200000010ff */
[-C--:B------:R-:W-:Y:S01]  /*4c50*/  FMUL R30, R30, R88.reuse ;  /* 0x000000581e1e7220 */ /* 0x080fe20000400000 */
[----:B------:R-:W-:Y:S01]  /*4c60*/  SHF.L.U64.HI R7, R6, 0x4, R7 ;  /* 0x0000000406077819 */ /* 0x000fe20000010207 */
[----:B------:R-:W-:Y:S01]  /*4c70*/  @P1 STG.E.U16 desc[UR36][R4.64], R24 ;  /* 0x0000001804001986 */ /* 0x000fe2000c101524 */
[----:B------:R-:W-:Y:S01]  /*4c80*/  ISETP.GT.AND P1, PT, R3, 0x8, PT ;  /* 0x000000080300780c */ /* 0x000fe20003f24270 */
[----:B------:R-:W-:Y:S01]  /*4c90*/  FMUL R31, R31, R88 ;  /* 0x000000581f1f7220 */ /* 0x000fe20000400000 */
[----:B------:R-:W-:Y:S01]  /*4ca0*/  ISETP.GT.AND P4, PT, R0, 0x8, P0 ;  /* 0x000000080000780c */ /* 0x000fe20000784270 */
[----:B------:R-:W-:Y:S01]  /*4cb0*/  @P3 STG.E.U16 desc[UR36][R4.64+0x2], R25 ;  /* 0x0000021904003986 */ /* 0x000fe2000c101524 */
[----:B------:R-:W-:Y:S01]  /*4cc0*/  LEA R6, P3, R6, R4, 0x4 ;  /* 0x0000000406067211 */ /* 0x000fe200078620ff */
[-C--:B------:R-:W-:Y:S01]  /*4cd0*/  FMUL R32, R32, R88.reuse ;  /* 0x0000005820207220 */ /* 0x080fe20000400000 */
[C---:B------:R-:W-:Y:S01]  /*4ce0*/  ISETP.GT.AND P2, PT, R0.reuse, 0x8, P2 ;  /* 0x000000080000780c */ /* 0x040fe20001744270 */
[-C--:B------:R-:W-:Y:S01]  /*4cf0*/  FMUL R33, R33, R88.reuse ;  /* 0x0000005821217220 */ /* 0x080fe20000400000 */
[----:B------:R-:W-:Y:S01]  /*4d00*/  ISETP.GT.AND P0, PT, R3, 0x9, PT ;  /* 0x000000090300780c */ /* 0x000fe20003f04270 */
[----:B------:R-:W-:Y:S01]  /*4d10*/  IMAD.X R7, R7, 0x1, R5, P3 ;  /* 0x0000000107077824 */ /* 0x000fe200018e0605 */
[----:B------:R-:W-:Y:S01]  /*4d20*/  ISETP.GT.AND P5, PT, R0, RZ, P1 ;  /* 0x000000ff0000720c */ /* 0x000fe20000fa4270 */
[-C--:B------:R-:W-:Y:S01]  /*4d30*/  FMUL R34, R34, R88.reuse ;  /* 0x0000005822227220 */ /* 0x080fe20000400000 */
[----:B------:R-:W-:Y:S01]  /*4d40*/  ISETP.GT.AND P3, PT, R0, RZ, P0 ;  /* 0x000000ff0000720c */ /* 0x000fe20000764270 */
[----:B------:R-:W-:Y:S01]  /*4d50*/  FMUL R35, R35, R88 ;  /* 0x0000005823237220 */ /* 0x000fe20000400000 */
[----:B------:R-:W-:Y:S01]  /*4d60*/  F2FP.BF16.F32.PACK_AB R26, RZ, R26 ;  /* 0x0000001aff1a723e */ /* 0x000fe200000010ff */
[-C--:B------:R-:W-:Y:S01]  /*4d70*/  FMUL R36, R36, R88.reuse ;  /* 0x0000005824247220 */ /* 0x080fe20000400000 */
[----:B------:R-:W-:Y:S01]  /*4d80*/  F2FP.BF16.F32.PACK_AB R27, RZ, R27 ;  /* 0x0000001bff1b723e */ /* 0x000fe200000010ff */
[----:B------:R-:W-:Y:S01]  /*4d90*/  FMUL R37, R37, R88 ;  /* 0x0000005825257220 */ /* 0x000fe20000400000 */
[----:B------:R-:W-:Y:S01]  /*4da0*/  F2FP.BF16.F32.PACK_AB R28, RZ, R28 ;  /* 0x0000001cff1c723e */ /* 0x000fe200000010ff */
[----:B------:R-:W-:Y:S01]  /*4db0*/  @P2 STG.E.U16 desc[UR36][R6.64], R26 ;  /* 0x0000001a06002986 */ /* 0x000fe2000c101524 */
[----:B------:R-:W-:Y:S01]  /*4dc0*/  F2FP.BF16.F32.PACK_AB R29, RZ, R29 ;  /* 0x0000001dff1d723e */ /* 0x000fe200000010ff */
[-C--:B------:R-:W-:Y:S01]  /*4dd0*/  FMUL R38, R38, R88.reuse ;  /* 0x0000005826267220 */ /* 0x080fe20000400000 */
[C---:B------:R-:W-:Y:S01]  /*4de0*/  ISETP.GT.AND P2, PT, R0.reuse, 0x8, P1 ;  /* 0x000000080000780c */ /* 0x040fe20000f44270 */
[----:B------:R-:W-:Y:S01]  /*4df0*/  @P4 STG.E.U16 desc[UR36][R6.64+0x2], R27 ;  /* 0x0000021b06004986 */ /* 0x000fe2000c101524 */
[----:B------:R-:W-:Y:S01]  /*4e00*/  ISETP.GT.AND P1, PT, R3, 0x10, PT ;  /* 0x000000100300780c */ /* 0x000fe20003f24270 */
[----:B------:R-:W-:Y:S01]  /*4e10*/  FMUL R39, R39, R88 ;  /* 0x0000005827277220 */ /* 0x000fe20000400000 */
[----:B------:R-:W-:Y:S01]  /*4e20*/  F2FP.BF16.F32.PACK_AB R30, RZ, R30 ;  /* 0x0000001eff1e723e */ /* 0x000fe200000010ff */
[----:B------:R-:W-:Y:S01]  /*4e30*/  @P5 STG.E.U16 desc[UR36][R4.64+0x10], R28 ;  /* 0x0000101c04005986 */ /* 0x000fe2000c101524 */
[----:B------:R-:W-:Y:S01]  /*4e40*/  ISETP.GT.AND P4, PT, R0, RZ, P1 ;  /* 0x000000ff0000720c */ /* 0x000fe20000f84270 */
[-C--:B------:R-:W-:Y:S01]  /*4e50*/  FMUL R40, R40, R88.reuse ;  /* 0x0000005828287220 */ /* 0x080fe20000400000 */
[----:B------:R-:W-:Y:S01]  /*4e60*/  F2FP.BF16.F32.PACK_AB R31, RZ, R31 ;  /* 0x0000001fff1f723e */ /* 0x000fe200000010ff */
[----:B------:R-:W-:Y:S01]  /*4e70*/  @P3 STG.E.U16 desc[UR36][R4.64+0x12], R29 ;  /* 0x0000121d04003986 */ /* 0x000fe2000c101524 */
[----:B------:R-:W-:Y:S01]  /*4e80*/  ISETP.GT.AND P3, PT, R0, 0x8, P0 ;  /* 0x000000080000780c */ /* 0x000fe20000764270 */
[----:B------:R-:W-:Y:S01]  /*4e90*/  FMUL R41, R41, R88 ;  /* 0x0000005829297220 */ /* 0x000fe20000400000 */
[----:B------:R-:W-:Y:S01]  /*4ea0*/  ISETP.GT.AND P0, PT, R3, 0x11, PT ;  /* 0x000000110300780c */ /* 0x000fe20003f04270 */
[----:B------:R-:W-:Y:S01]  /*4eb0*/  @P2 STG.E.U16 desc[UR36][R6.64+0x10], R30 ;  /* 0x0000101e06002986 */ /* 0x000fe2000c101524 */
[----:B------:R-:W-:Y:S01]  /*4ec0*/  F2FP.BF16.F32.PACK_AB R32, RZ, R32 ;  /* 0x00000020ff20723e */ /* 0x000fe200000010ff */
[-C--:B------:R-:W-:Y:S01]  /*4ed0*/  FMUL R42, R42, R88.reuse ;  /* 0x000000582a2a7220 */ /* 0x080fe20000400000 */
[C---:B------:R-:W-:Y:S01]  /*4ee0*/  ISETP.GT.AND P5, PT, R0.reuse, RZ, P0 ;  /* 0x000000ff0000720c */ /* 0x040fe200007a4270 */
[-C--:B------:R-:W-:Y:S01]  /*4ef0*/  FMUL R43, R43, R88.reuse ;  /* 0x000000582b2b7220 */ /* 0x080fe20000400000 */
[----:B------:R-:W-:Y:S01]  /*4f00*/  ISETP.GT.AND P2, PT, R0, 0x8, P1 ;  /* 0x000000080000780c */ /* 0x000fe20000f44270 */
[-C--:B------:R-:W-:Y:S01]  /*4f10*/  FMUL R44, R44, R88.reuse ;  /* 0x000000582c2c7220 */ /* 0x080fe20000400000 */
[----:B------:R-:W-:Y:S01]  /*4f20*/  ISETP.GT.AND P1, PT, R3, 0x18, PT ;  /* 0x000000180300780c */ /* 0x000fe20003f24270 */
[-C--:B------:R-:W-:Y:S01]  /*4f30*/  FMUL R45, R45, R88.reuse ;  /* 0x000000582d2d7220 */ /* 0x080fe20000400000 */
[----:B------:R-:W-:Y:S01]  /*4f40*/  F2FP.BF16.F32.PACK_AB R33, RZ, R33 ;  /* 0x00000021ff21723e */ /* 0x000fe200000010ff */
[----:B------:R-:W-:Y:S01]  /*4f50*/  @P3 STG.E.U16 desc[UR36][R6.64+0x12], R31 ;  /* 0x0000121f06003986 */ /* 0x000fe2000c101524 */
[----:B------:R-:W-:Y:S01]  /*4f60*/  ISETP.GT.AND P3, PT, R0, 0x8, P0 ;  /* 0x000000080000780c */ /* 0x000fe20000764270 */
[-C--:B------:R-:W-:Y:S01]  /*4f70*/  FMUL R46, R46, R88.reuse ;  /* 0x000000582e2e7220 */ /* 0x080fe20000400000 */
[----:B------:R-:W-:Y:S01]  /*4f80*/  ISETP.GT.AND P0, PT, R3, 0x19, PT ;  /* 0x000000190300780c */ /* 0x000fe20003f04270 */
[----:B------:R-:W-:Y:S01]  /*4f90*/  @P4 STG.E.U16 desc[UR36][R4.64+0x20], R32 ;  /* 0x0000202004004986 */ /* 0x000fe2000c101524 */
[C---:B------:R-:W-:Y:S01]  /*4fa0*/  ISETP.GT.AND P4, PT, R0.reuse, RZ, P1 ;  /* 0x000000ff0000720c */ /* 0x040fe20000f84270 */
[----:B------:R-:W-:Y:S01]  /*4fb0*/  FMUL R47, R47, R88 ;  /* 0x000000582f2f7220 */ /* 0x000fe20000400000 */
[----:B------:R-:W-:Y:S01]  /*4fc0*/  F2FP.BF16.F32.PACK_AB R34, RZ, R34 ;  /* 0x00000022ff22723e */ /* 0x000fe200000010ff */
[----:B------:R-:W-:Y:S01]  /*4fd0*/  @P5 STG.E.U16 desc[UR36][R4.64+0x22], R33 ;  /* 0x0000222104005986 */ /* 0x000fe2000c101524 */
[----:B------:R-:W-:Y:S01]  /*4fe0*/  ISETP.GT.AND P5, PT, R0, RZ, P0 ;  /* 0x000000ff0000720c */ /* 0x000fe200007a4270 */
[----:B------:R-:W-:Y:S01]  /*4ff0*/  FMUL R48, R48, R88 ;  /* 0x0000005830307220 */ /* 0x000fe20000400000 */
[----:B------:R-:W-:Y:S01]  /*5000*/  F2FP.BF16.F32.PACK_AB R35, RZ, R35 ;  /* 0x00000023ff23723e */ /* 0x000fe200000010ff */
[----:B------:R-:W-:Y:S01]  /*5010*/  @P2 STG.E.U16 desc[UR36][R6.64+0x20], R34 ;  /* 0x0000202206002986 */ /* 0x000fe2000c101524 */
[----:B------:R-:W-:Y:S01]  /*5020*/  F2FP.BF16.F32.PACK_AB R36, RZ, R36 ;  /* 0x00000024ff24723e */ /* 0x000fe200000010ff */
[-C--:B------:R-:W-:Y:S01]  /*5030*/  FMUL R49, R49, R88.reuse ;  /* 0x0000005831317220 */ /* 0x080fe20000400000 */
[----:B------:R-:W-:Y:S01]  /*5040*/  ISETP.GT.AND P2, PT, R0, 0x8, P1 ;  /* 0x000000080000780c */ /* 0x000fe20000f44270 */
[----:B------:R-:W-:Y:S01]  /*5050*/  @P3 STG.E.U16 desc[UR36][R6.64+0x22], R35 ;  /* 0x0000222306003986 */ /* 0x000fe2000c101524 */
[----:B------:R-:W-:Y:S01]  /*5060*/  ISETP.GT.AND P1, PT, R3, 0x20, PT ;  /* 0x000000200300780c */ /* 0x000fe20003f24270 */
[-C--:B------:R-:W-:Y:S01]  /*5070*/  FMUL R50, R50, R88.reuse ;  /* 0x0000005832327220 */ /* 0x080fe20000400000 */
[----:B------:R-:W-:Y:S01]  /*5080*/  F2FP.BF16.F32.PACK_AB R37, RZ, R37 ;  /* 0x00000025ff25723e */ /* 0x000fe200000010ff */
[----:B------:R-:W-:Y:S01]  /*5090*/  @P4 STG.E.U16 desc[UR36][R4.64+0x30], R36 ;  /* 0x0000302404004986 */ /* 0x000fe2000c101524 */
[C---:B------:R-:W-:Y:S01]  /*50a0*/  ISETP.GT.AND P3, PT, R0.reuse, 0x8, P0 ;  /* 0x000000080000780c */ /* 0x040fe20000764270 */
[-C--:B------:R-:W-:Y:S01]  /*50b0*/  FMUL R51, R51, R88.reuse ;  /* 0x0000005833337220 */ /* 0x080fe20000400000 */
[----:B------:R-:W-:Y:S01]  /*50c0*/  ISETP.GT.AND P0, PT, R3, 0x21, PT ;  /* 0x000000210300780c */ /* 0x000fe20003f04270 */
[----:B------:R-:W-:Y:S01]  /*50d0*/  @P5 STG.E.U16 desc[UR36][R4.64+0x32], R37 ;  /* 0x0000322504005986 */ /* 0x000fe2000c101524 */
[----:B------:R-:W-:Y:S01]  /*50e0*/  ISETP.GT.AND P4, PT, R0, RZ, P1 ;  /* 0x000000ff0000720c */ /* 0x000fe20000f84270 */
[----:B------:R-:W-:Y:S01]  /*50f0*/  FMUL R52, R52, R88 ;  /* 0x0000005834347220 */ /* 0x000fe20000400000 */
[----:B------:R-:W-:Y:S01]  /*5100*/  F2FP.BF16.F32.PACK_AB R38, RZ, R38 ;  /* 0x00000026ff26723e */ /* 0x000fe200000010ff */
[-C--:B------:R-:W-:Y:S01]  /*5110*/  FMUL R53, R53, R88.reuse ;  /* 0x0000005835357220 */ /* 0x080fe20000400000 */
        /* <DEDUP_REMOVED lines=113> */
[----:B------:R-:W-:Y:S01]  /*5830*/  FMUL R87, R87, R88 ;  /* 0x0000005857577220 */ /* 0x000fe20000400000 */
[----:B------:R-:W-:Y:S01]  /*5840*/  ISETP.GT.AND P0, PT, R3, 0x51, PT ;  /* 0x000000510300780c */ /* 0x000fe20003f04270 */
[----:B------:R-:W-:Y:S01]  /*5850*/  @P5 STG.E.U16 desc[UR36][R4.64+0x92], R61 ;  /* 0x0000923d04005986 */ /* 0x000fe2000c101524 */
[----:B------:R-:W-:-:S02]  /*5860*/  ISETP.GT.AND P4, PT, R0, RZ, P1 ;  /* 0x000000ff0000720c */ /* 0x000fc40000f84270 */
[----:B------:R-:W-:Y:S02]  /*5870*/  F2FP.BF16.F32.PACK_AB R62, RZ, R62 ;  /* 0x0000003eff3e723e */ /* 0x000fe400000010ff */
[C---:B------:R-:W-:Y:S02]  /*5880*/  ISETP.GT.AND P5, PT, R0.reuse, RZ, P0 ;  /* 0x000000ff0000720c */ /* 0x040fe400007a4270 */
[----:B------:R-:W-:Y:S01]  /*5890*/  F2FP.BF16.F32.PACK_AB R63, RZ, R63 ;  /* 0x0000003fff3f723e */ /* 0x000fe200000010ff */
[----:B------:R-:W-:Y:S01]  /*58a0*/  @P2 STG.E.U16 desc[UR36][R6.64+0x90], R62 ;  /* 0x0000903e06002986 */ /* 0x000fe2000c101524 */
[----:B------:R-:W-:Y:S02]  /*58b0*/  F2FP.BF16.F32.PACK_AB R64, RZ, R64 ;  /* 0x00000040ff40723e */ /* 0x000fe400000010ff */
[----:B------:R-:W-:Y:S01]  /*58c0*/  ISETP.GT.AND P2, PT, R0, 0x8, P1 ;  /* 0x000000080000780c */ /* 0x000fe20000f44270 */
[----:B------:R-:W-:Y:S01]  /*58d0*/  @P3 STG.E.U16 desc[UR36][R6.64+0x92], R63 ;  /* 0x0000923f06003986 */ /* 0x000fe2000c101524 */
[----:B------:R-:W-:-:S02]  /*58e0*/  ISETP.GT.AND P1, PT, R3, 0x58, PT ;  /* 0x000000580300780c */ /* 0x000fc40003f24270 */
[----:B------:R-:W-:Y:S01]  /*58f0*/  F2FP.BF16.F32.PACK_AB R65, RZ, R65 ;  /* 0x00000041ff41723e */ /* 0x000fe200000010ff */
[----:B------:R-:W-:Y:S01]  /*5900*/  @P4 STG.E.U16 desc[UR36][R4.64+0xa0], R64 ;  /* 0x0000a04004004986 */ /* 0x000fe2000c101524 */
[C---:B------:R-:W-:Y:S02]  /*5910*/  ISETP.GT.AND P3, PT, R0.reuse, 0x8, P0 ;  /* 0x000000080000780c */ /* 0x040fe40000764270 */
[----:B------:R-:W-:Y:S01]  /*5920*/  ISETP.GT.AND P0, PT, R3, 0x59, PT ;  /* 0x000000590300780c */ /* 0x000fe20003f04270 */
[----:B------:R-:W-:Y:S01]  /*5930*/  @P5 STG.E.U16 desc[UR36][R4.64+0xa2], R65 ;  /* 0x0000a24104005986 */ /* 0x000fe2000c101524 */
[C---:B------:R-:W-:Y:S02]  /*5940*/  ISETP.GT.AND P4, PT, R0.reuse, RZ, P1 ;  /* 0x000000ff0000720c */ /* 0x040fe40000f84270 */
[----:B------:R-:W-:Y:S02]  /*5950*/  F2FP.BF16.F32.PACK_AB R66, RZ, R66 ;  /* 0x00000042ff42723e */ /* 0x000fe400000010ff */
[----:B------:R-:W-:-:S02]  /*5960*/  ISETP.GT.AND P5, PT, R0, RZ, P0 ;  /* 0x000000ff0000720c */ /* 0x000fc400007a4270 */
[----:B------:R-:W-:Y:S01]  /*5970*/  F2FP.BF16.F32.PACK_AB R67, RZ, R67 ;  /* 0x00000043ff43723e */ /* 0x000fe200000010ff */
[----:B------:R-:W-:Y:S01]  /*5980*/  @P2 STG.E.U16 desc[UR36][R6.64+0xa0], R66 ;  /* 0x0000a04206002986 */ /* 0x000fe2000c101524 */
[----:B------:R-:W-:Y:S02]  /*5990*/  F2FP.BF16.F32.PACK_AB R68, RZ, R68 ;  /* 0x00000044ff44723e */ /* 0x000fe400000010ff */
[C---:B------:R-:W-:Y:S01]  /*59a0*/  ISETP.GT.AND P2, PT, R0.reuse, 0x8, P1 ;  /* 0x000000080000780c */ /* 0x040fe20000f44270 */
[----:B------:R-:W-:Y:S01]  /*59b0*/  @P3 STG.E.U16 desc[UR36][R6.64+0xa2], R67 ;  /* 0x0000a24306003986 */ /* 0x000fe2000c101524 */
[----:B------:R-:W-:Y:S02]  /*59c0*/  ISETP.GT.AND P1, PT, R3, 0x60, PT ;  /* 0x000000600300780c */ /* 0x000fe40003f24270 */
[----:B------:R-:W-:Y:S01]  /*59d0*/  F2FP.BF16.F32.PACK_AB R69, RZ, R69 ;  /* 0x00000045ff45723e */ /* 0x000fe200000010ff */
[----:B------:R-:W-:Y:S01]  /*59e0*/  @P4 STG.E.U16 desc[UR36][R4.64+0xb0], R68 ;  /* 0x0000b04404004986 */ /* 0x000fe2000c101524 */
[----:B------:R-:W-:-:S02]  /*59f0*/  ISETP.GT.AND P3, PT, R0, 0x8, P0 ;  /* 0x000000080000780c */ /* 0x000fc40000764270 */
[----:B------:R-:W-:Y:S01]  /*5a00*/  ISETP.GT.AND P0, PT, R3, 0x61, PT ;  /* 0x000000610300780c */ /* 0x000fe20003f04270 */
[----:B------:R-:W-:Y:S01]  /*5a10*/  @P5 STG.E.U16 desc[UR36][R4.64+0xb2], R69 ;  /* 0x0000b24504005986 */ /* 0x000fe2000c101524 */
[C---:B------:R-:W-:Y:S02]  /*5a20*/  ISETP.GT.AND P4, PT, R0.reuse, RZ, P1 ;  /* 0x000000ff0000720c */ /* 0x040fe40000f84270 */
[----:B------:R-:W-:Y:S02]  /*5a30*/  ISETP.GT.AND P5, PT, R0, RZ, P0 ;  /* 0x000000ff0000720c */ /* 0x000fe400007a4270 */
[----:B------:R-:W-:Y:S02]  /*5a40*/  F2FP.BF16.F32.PACK_AB R70, RZ, R70 ;  /* 0x00000046ff46723e */ /* 0x000fe400000010ff */
[----:B------:R-:W-:Y:S02]  /*5a50*/  F2FP.BF16.F32.PACK_AB R71, RZ, R71 ;  /* 0x00000047ff47723e */ /* 0x000fe400000010ff */
[----:B------:R-:W-:Y:S01]  /*5a60*/  F2FP.BF16.F32.PACK_AB R72, RZ, R72 ;  /* 0x00000048ff48723e */ /* 0x000fe200000010ff */
[----:B------:R-:W-:Y:S01]  /*5a70*/  @P2 STG.E.U16 desc[UR36][R6.64+0xb0], R70 ;  /* 0x0000b04606002986 */ /* 0x000fe2000c101524 */
[----:B------:R-:W-:-:S02]  /*5a80*/  F2FP.BF16.F32.PACK_AB R73, RZ, R73 ;  /* 0x00000049ff49723e */ /* 0x000fc400000010ff */
[C---:B------:R-:W-:Y:S01]  /*5a90*/  ISETP.GT.AND P1, PT, R0.reuse, 0x8, P1 ;  /* 0x000000080000780c */ /* 0x040fe20000f24270 */
[----:B------:R-:W-:Y:S01]  /*5aa0*/  @P3 STG.E.U16 desc[UR36][R6.64+0xb2], R71 ;  /* 0x0000b24706003986 */ /* 0x000fe2000c101524 */
[C---:B------:R-:W-:Y:S02]  /*5ab0*/  ISETP.GT.AND P2, PT, R0.reuse, 0x8, P0 ;  /* 0x000000080000780c */ /* 0x040fe40000744270 */
[C---:B------:R-:W-:Y:S01]  /*5ac0*/  ISETP.GT.AND P0, PT, R3.reuse, 0x69, PT ;  /* 0x000000690300780c */ /* 0x040fe20003f04270 */
[----:B------:R-:W-:Y:S01]  /*5ad0*/  @P4 STG.E.U16 desc[UR36][R4.64+0xc0], R72 ;  /* 0x0000c04804004986 */ /* 0x000fe2000c101524 */
[----:B------:R-:W-:Y:S02]  /*5ae0*/  ISETP.GT.AND P4, PT, R3, 0x68, PT ;  /* 0x000000680300780c */ /* 0x000fe40003f84270 */
[----:B------:R-:W-:Y:S01]  /*5af0*/  F2FP.BF16.F32.PACK_AB R74, RZ, R74 ;  /* 0x0000004aff4a723e */ /* 0x000fe200000010ff */
[----:B------:R-:W-:Y:S01]  /*5b00*/  @P5 STG.E.U16 desc[UR36][R4.64+0xc2], R73 ;  /* 0x0000c24904005986 */ /* 0x000fe2000c101524 */
[----:B------:R-:W-:-:S02]  /*5b10*/  ISETP.GT.AND P5, PT, R0, RZ, P4 ;  /* 0x000000ff0000720c */ /* 0x000fc400027a4270 */
[C---:B------:R-:W-:Y:S01]  /*5b20*/  ISETP.GT.AND P3, PT, R0.reuse, RZ, P0 ;  /* 0x000000ff0000720c */ /* 0x040fe20000764270 */
[----:B------:R-:W-:Y:S01]  /*5b30*/  @P1 STG.E.U16 desc[UR36][R6.64+0xc0], R74 ;  /* 0x0000c04a06001986 */ /* 0x000fe2000c101524 */
[----:B------:R-:W-:Y:S02]  /*5b40*/  F2FP.BF16.F32.PACK_AB R75, RZ, R75 ;  /* 0x0000004bff4b723e */ /* 0x000fe400000010ff */
[----:B------:R-:W-:Y:S02]  /*5b50*/  F2FP.BF16.F32.PACK_AB R76, RZ, R76 ;  /* 0x0000004cff4c723e */ /* 0x000fe400000010ff */
[C---:B------:R-:W-:Y:S01]  /*5b60*/  ISETP.GT.AND P4, PT, R0.reuse, 0x8, P4 ;  /* 0x000000080000780c */ /* 0x040fe20002784270 */
[----:B------:R-:W-:Y:S01]  /*5b70*/  @P2 STG.E.U16 desc[UR36][R6.64+0xc2], R75 ;  /* 0x0000c24b06002986 */ /* 0x000fe2000c101524 */
[----:B------:R-:W-:Y:S02]  /*5b80*/  F2FP.BF16.F32.PACK_AB R77, RZ, R77 ;  /* 0x0000004dff4d723e */ /* 0x000fe400000010ff */
[----:B------:R-:W-:Y:S01]  /*5b90*/  ISETP.GT.AND P2, PT, R3, 0x71, PT ;  /* 0x000000710300780c */ /* 0x000fe20003f44270 */
[----:B------:R-:W-:Y:S01]  /*5ba0*/  @P5 STG.E.U16 desc[UR36][R4.64+0xd0], R76 ;  /* 0x0000d04c04005986 */ /* 0x000fe2000c101524 */
[----:B------:R-:W-:-:S02]  /*5bb0*/  ISETP.GT.AND P5, PT, R0, 0x8, P0 ;  /* 0x000000080000780c */ /* 0x000fc400007a4270 */
[C---:B------:R-:W-:Y:S01]  /*5bc0*/  ISETP.GT.AND P1, PT, R3.reuse, 0x78, PT ;  /* 0x000000780300780c */ /* 0x040fe20003f24270 */
[----:B------:R-:W-:Y:S01]  /*5bd0*/  @P3 STG.E.U16 desc[UR36][R4.64+0xd2], R77 ;  /* 0x0000d24d04003986 */ /* 0x000fe2000c101524 */
[C---:B------:R-:W-:Y:S02]  /*5be0*/  ISETP.GT.AND P3, PT, R3.reuse, 0x70, PT ;  /* 0x000000700300780c */ /* 0x040fe40003f64270 */
[----:B------:R-:W-:Y:S01]  /*5bf0*/  ISETP.GT.AND P0, PT, R3, 0x79, PT ;  /* 0x000000790300780c */ /* 0x000fe20003f04270 */
[----:B------:R-:W-:Y:S01]  /*5c00*/  @P4 IMAD.MOV.U32 R2, RZ, RZ, R6 ;  /* 0x000000ffff024224 */ /* 0x000fe200078e0006 */
[----:B------:R-:W-:Y:S01]  /*5c10*/  F2FP.BF16.F32.PACK_AB R78, RZ, R78 ;  /* 0x0000004eff4e723e */ /* 0x000fe200000010ff */
[----:B------:R-:W-:Y:S01]  /*5c20*/  @P4 IMAD.MOV.U32 R3, RZ, RZ, R7 ;  /* 0x000000ffff034224 */ /* 0x000fe200078e0007 */
[----:B------:R-:W-:Y:S02]  /*5c30*/  F2FP.BF16.F32.PACK_AB R79, RZ, R79 ;  /* 0x0000004fff4f723e */ /* 0x000fe400000010ff */
[----:B------:R-:W-:-:S02]  /*5c40*/  F2FP.BF16.F32.PACK_AB R80, RZ, R80 ;  /* 0x00000050ff50723e */ /* 0x000fc400000010ff */
[----:B------:R0:W-:Y:S01]  /*5c50*/  @P4 STG.E.U16 desc[UR36][R2.64+0xd0], R78 ;  /* 0x0000d04e02004986 */ /* 0x0001e2000c101524 */
[C---:B------:R-:W-:Y:S02]  /*5c60*/  ISETP.GT.AND P4, PT, R0.reuse, RZ, P2 ;  /* 0x000000ff0000720c */ /* 0x040fe40001784270 */
[----:B------:R-:W-:Y:S02]  /*5c70*/  F2FP.BF16.F32.PACK_AB R81, RZ, R81 ;  /* 0x00000051ff51723e */ /* 0x000fe400000010ff */
[----:B------:R-:W-:Y:S02]  /*5c80*/  ISETP.GT.AND P2, PT, R0, 0x8, P2 ;  /* 0x000000080000780c */ /* 0x000fe40001744270 */
[----:B------:R-:W-:Y:S02]  /*5c90*/  F2FP.BF16.F32.PACK_AB R82, RZ, R82 ;  /* 0x00000052ff52723e */ /* 0x000fe400000010ff */
[----:B------:R-:W-:Y:S02]  /*5ca0*/  F2FP.BF16.F32.PACK_AB R83, RZ, R83 ;  /* 0x00000053ff53723e */ /* 0x000fe400000010ff */
[----:B------:R-:W-:Y:S01]  /*5cb0*/  F2FP.BF16.F32.PACK_AB R84, RZ, R84 ;  /* 0x00000054ff54723e */ /* 0x000fe200000010ff */
[----:B0-----:R-:W-:Y:S01]  /*5cc0*/  @P5 IMAD.MOV.U32 R2, RZ, RZ, R6 ;  /* 0x000000ffff025224 */ /* 0x001fe200078e0006 */
[----:B------:R-:W-:Y:S01]  /*5cd0*/  F2FP.BF16.F32.PACK_AB R85, RZ, R85 ;  /* 0x00000055ff55723e */ /* 0x000fe200000010ff */
[----:B------:R-:W-:Y:S01]  /*5ce0*/  @P5 IMAD.MOV.U32 R3, RZ, RZ, R7 ;  /* 0x000000ffff035224 */ /* 0x000fe200078e0007 */
[----:B------:R-:W-:-:S02]  /*5cf0*/  F2FP.BF16.F32.PACK_AB R86, RZ, R86 ;  /* 0x00000056ff56723e */ /* 0x000fc400000010ff */
[----:B------:R-:W-:Y:S02]  /*5d00*/  F2FP.BF16.F32.PACK_AB R87, RZ, R87 ;  /* 0x00000057ff57723e */ /* 0x000fe400000010ff */
[----:B------:R0:W-:Y:S01]  /*5d10*/  @P5 STG.E.U16 desc[UR36][R2.64+0xd2], R79 ;  /* 0x0000d24f02005986 */ /* 0x0001e2000c101524 */
[C---:B------:R-:W-:Y:S02]  /*5d20*/  ISETP.GT.AND P5, PT, R0.reuse, RZ, P3 ;  /* 0x000000ff0000720c */ /* 0x040fe40001fa4270 */
[----:B------:R-:W-:-:S11]  /*5d30*/  ISETP.GT.AND P3, PT, R0, 0x8, P3 ;  /* 0x000000080000780c */ /* 0x000fd60001f64270 */
[----:B0-----:R-:W-:Y:S02]  /*5d40*/  @P5 IMAD.MOV.U32 R2, RZ, RZ, R4 ;  /* 0x000000ffff025224 */ /* 0x001fe400078e0004 */
[----:B------:R-:W-:-:S05]  /*5d50*/  @P5 IMAD.MOV.U32 R3, RZ, RZ, R5 ;  /* 0x000000ffff035224 */ /* 0x000fca00078e0005 */
[----:B------:R0:W-:Y:S01]  /*5d60*/  @P5 STG.E.U16 desc[UR36][R2.64+0xe0], R80 ;  /* 0x0000e05002005986 */ /* 0x0001e2000c101524 */
[C---:B------:R-:W-:Y:S02]  /*5d70*/  ISETP.GT.AND P5, PT, R0.reuse, RZ, P0 ;  /* 0x000000ff0000720c */ /* 0x040fe400007a4270 */
[----:B------:R-:W-:Y:S01]  /*5d80*/  ISETP.GT.AND P0, PT, R0, 0x8, P0 ;  /* 0x000000080000780c */ /* 0x000fe20000704270 */
[----:B0-----:R-:W-:Y:S02]  /*5d90*/  @P4 IMAD.MOV.U32 R2, RZ, RZ, R4 ;  /* 0x000000ffff024224 */ /* 0x001fe400078e0004 */
[----:B------:R-:W-:-:S05]  /*5da0*/  @P4 IMAD.MOV.U32 R3, RZ, RZ, R5 ;  /* 0x000000ffff034224 */ /* 0x000fca00078e0005 */
[----:B------:R0:W-:Y:S01]  /*5db0*/  @P4 STG.E.U16 desc[UR36][R2.64+0xe2], R81 ;  /* 0x0000e25102004986 */ /* 0x0001e2000c101524 */
[C---:B------:R-:W-:Y:S02]  /*5dc0*/  ISETP.GT.AND P4, PT, R0.reuse, RZ, P1 ;  /* 0x000000ff0000720c */ /* 0x040fe40000f84270 */
[----:B------:R-:W-:Y:S01]  /*5dd0*/  ISETP.GT.AND P1, PT, R0, 0x8, P1 ;  /* 0x000000080000780c */ /* 0x000fe20000f24270 */
[----:B0-----:R-:W-:Y:S02]  /*5de0*/  @P3 IMAD.MOV.U32 R2, RZ, RZ, R6 ;  /* 0x000000ffff023224 */ /* 0x001fe400078e0006 */
[----:B------:R-:W-:-:S05]  /*5df0*/  @P3 IMAD.MOV.U32 R3, RZ, RZ, R7 ;  /* 0x000000ffff033224 */ /* 0x000fca00078e0007 */
[----:B------:R0:W-:Y:S02]  /*5e00*/  @P3 STG.E.U16 desc[UR36][R2.64+0xe0], R82 ;  /* 0x0000e05202003986 */ /* 0x0001e4000c101524 */
[----:B0-----:R-:W-:Y:S02]  /*5e10*/  @P2 IMAD.MOV.U32 R2, RZ, RZ, R6 ;  /* 0x000000ffff022224 */ /* 0x001fe400078e0006 */
[----:B------:R-:W-:-:S05]  /*5e20*/  @P2 IMAD.MOV.U32 R3, RZ, RZ, R7 ;  /* 0x000000ffff032224 */ /* 0x000fca00078e0007 */
[----:B------:R0:W-:Y:S02]  /*5e30*/  @P2 STG.E.U16 desc[UR36][R2.64+0xe2], R83 ;  /* 0x0000e25302002986 */ /* 0x0001e4000c101524 */
[----:B0-----:R-:W-:Y:S02]  /*5e40*/  @P4 IMAD.MOV.U32 R2, RZ, RZ, R4 ;  /* 0x000000ffff024224 */ /* 0x001fe400078e0004 */
[----:B------:R-:W-:-:S05]  /*5e50*/  @P4 IMAD.MOV.U32 R3, RZ, RZ, R5 ;  /* 0x000000ffff034224 */ /* 0x000fca00078e0005 */
[----:B------:R0:W-:Y:S04]  /*5e60*/  @P4 STG.E.U16 desc[UR36][R2.64+0xf0], R84 ;  /* 0x0000f05402004986 */ /* 0x0001e8000c101524 */
[----:B------:R1:W-:Y:S01]  /*5e70*/  @P5 STG.E.U16 desc[UR36][R4.64+0xf2], R85 ;  /* 0x0000f25504005986 */ /* 0x0003e2000c101524 */
[----:B0-----:R-:W-:Y:S02]  /*5e80*/  @P1 IMAD.MOV.U32 R2, RZ, RZ, R6 ;  /* 0x000000ffff021224 */ /* 0x001fe400078e0006 */
[----:B------:R-:W-:-:S05]  /*5e90*/  @P1 IMAD.MOV.U32 R3, RZ, RZ, R7 ;  /* 0x000000ffff031224 */ /* 0x000fca00078e0007 */
[----:B------:R1:W-:Y:S04]  /*5ea0*/  @P1 STG.E.U16 desc[UR36][R2.64+0xf0], R86 ;  /* 0x0000f05602001986 */ /* 0x0003e8000c101524 */
[----:B------:R1:W-:Y:S02]  /*5eb0*/  @P0 STG.E.U16 desc[UR36][R6.64+0xf2], R87 ;  /* 0x0000f25706000986 */ /* 0x0003e4000c101524 */
.L_x_158:
[----:B------:R-:W-:Y:S05]  /*5ec0*/  BSYNC B0 ;  /* 0x0000000000007941 */ /* 0x000fea0003800000 */
.L_x_32:
[----:B01----:R-:W2:Y:S01]  /*5ed0*/  LDL.64 R2, [R1] ;  /* 0x0000000001027983 */ /* 0x003ea20000100a00 */
[----:B------:R-:W-:Y:S01]  /*5ee0*/  ULDC.64 UR4, c[0x0][0x650] ;  /* 0x0001940000047ab9 */ /* 0x000fe20000000a00 */
[----:B------:R0:W-:Y:S01]  /*5ef0*/  SYNCS.ARRIVE.TRANS64.A1T0 RZ, [R96+UR47], RZ ;  /* 0x000000ff60ff79a7 */ /* 0x0001e2000810002f */
[----:B------:R-:W-:Y:S01]  /*5f00*/  PRMT R0, RZ, 0x7610, R0 ;  /* 0x00007610ff007816 */ /* 0x000fe20000000000 */
[----:B-----5:R-:W-:Y:S02]  /*5f10*/  IMAD.MOV.U32 R19, RZ, RZ, -0x1 ;  /* 0xffffffffff137424 */ /* 0x020fe400078e00ff */
[----:B------:R-:W-:Y:S01]  /*5f20*/  IMAD.MOV.U32 R22, RZ, RZ, -0x1 ;  /* 0xffffffffff167424 */ /* 0x000fe200078e00ff */
[----:B--2---:R-:W-:-:S04]  /*5f30*/  LEA R18, P0, R2, R18, 0x1 ;  /* 0x0000001202127211 */ /* 0x004fc800078008ff */
[----:B------:R-:W-:Y:S01]  /*5f40*/  LEA.HI.X R17, R2, R17, R23, 0x1, P0 ;  /* 0x0000001102117211 */ /* 0x000fe200000f0c17 */
[----:B------:R-:W-:Y:S01]  /*5f50*/  IMAD.MOV.U32 R2, RZ, RZ, -0x1 ;  /* 0xffffffffff027424 */ /* 0x000fe200078e00ff */
[----:B------:R-:W-:-:S04]  /*5f60*/  ISETP.GE.U32.AND P0, PT, R18, UR4, PT ;  /* 0x0000000412007c0c */ /* 0x000fc8000bf06070 */
[----:B------:R-:W-:-:S13]  /*5f70*/  ISETP.GE.U32.AND.EX P0, PT, R17, UR5, PT, P0 ;  /* 0x0000000511007c0c */ /* 0x000fda000bf06100 */
[----:B0-----:R-:W-:Y:S05]  /*5f80*/  @P0 BRA `(.L_x_159) ;  /* 0x0000000400700947 */ /* 0x001fea0003800000 */
[----:B------:R-:W0:Y:S01]  /*5f90*/  S2R R10, SR_CTAID.X ;  /* 0x00000000000a7919 */ /* 0x000e220000002500 */
[----:B------:R-:W1:Y:S01]  /*5fa0*/  LDC.64 R8, c[0x0][0x628] ;  /* 0x00018a00ff087b82 */ /* 0x000e620000000a00 */
[----:B------:R-:W-:Y:S01]  /*5fb0*/  ULDC UR4, c[0x0][0x150] ;  /* 0x0000540000047ab9 */ /* 0x000fe20000000800 */
[----:B---34-:R-:W-:Y:S01]  /*5fc0*/  IMAD.MOV.U32 R6, RZ, RZ, R18 ;  /* 0x000000ffff067224 */ /* 0x018fe200078e0012 */
[----:B------:R-:W2:Y:S01]  /*5fd0*/  S2R R20, SR_CTAID.Y ;  /* 0x0000000000147919 */ /* 0x000ea20000002600 */
[----:B------:R-:W-:-:S04]  /*5fe0*/  IMAD.MOV.U32 R7, RZ, RZ, R17 ;  /* 0x000000ffff077224 */ /* 0x000fc800078e0011 */
[----:B------:R-:W3:Y:S08]  /*5ff0*/  LDC R15, c[0x0][0x144] ;  /* 0x00005100ff0f7b82 */ /* 0x000ef00000000800 */
[----:B------:R-:W4:Y:S08]  /*6000*/  LDC R0, c[0x0][0x630] ;  /* 0x00018c00ff007b82 */ /* 0x000f300000000800 */
[----:B------:R-:W2:Y:S01]  /*6010*/  LDC.64 R12, c[0x0][0x620] ;  /* 0x00018800ff0c7b82 */ /* 0x000ea20000000a00 */
[----:B-1----:R-:W-:-:S04]  /*6020*/  ISETP.NE.U32.AND P0, PT, R8, RZ, PT ;  /* 0x000000ff0800720c */ /* 0x002fc80003f05070 */
[----:B------:R-:W-:Y:S02]  /*6030*/  ISETP.NE.AND.EX P0, PT, R9, RZ, PT, P0 ;  /* 0x000000ff0900720c */ /* 0x000fe40003f05300 */
[----:B0-----:R-:W-:-:S05]  /*6040*/  I2FP.F32.U32 R2, R10 ;  /* 0x0000000a00027245 */ /* 0x001fca0000201000 */
[----:B------:R-:W-:-:S04]  /*6050*/  FMUL R2, R2, UR4 ;  /* 0x0000000402027c20 */ /* 0x000fc80008400000 */
[----:B------:R0:W1:Y:S02]  /*6060*/  F2I.U32.TRUNC.NTZ R14, R2 ;  /* 0x00000002000e7305 */ /* 0x000064000020f000 */
[----:B---34-:R-:W-:Y:S05]  /*6070*/  @!P0 BRA `(.L_x_160) ;  /* 0x0000000000288947 */ /* 0x018fea0003800000 */
[----:B------:R-:W3:Y:S02]  /*6080*/  LDC R3, c[0x0][0x634] ;  /* 0x00018d00ff037b82 */ /* 0x000ee40000000800 */
[----:B---3--:R-:W-:-:S05]  /*6090*/  IADD3 R7, P0, R18, R3, RZ ;  /* 0x0000000312077210 */ /* 0x008fca0007f1e0ff */
[----:B------:R-:W-:-:S04]  /*60a0*/  IMAD.X R11, RZ, RZ, R17, P0 ;  /* 0x000000ffff0b7224 */ /* 0x000fc800000e0611 */
[----:B0-----:R-:W-:-:S04]  /*60b0*/  IMAD.WIDE.U32 R2, R11, R8, RZ ;  /* 0x000000080b027225 */ /* 0x001fc800078e00ff */
[----:B------:R-:W-:-:S04]  /*60c0*/  IMAD.WIDE.U32 R4, P0, R7, R9, R2 ;  /* 0x0000000907047225 */ /* 0x000fc80007800002 */
[----:B------:R-:W-:-:S04]  /*60d0*/  IMAD.WIDE.U32 R2, R7, R8, RZ ;  /* 0x0000000807027225 */ /* 0x000fc800078e00ff */
[----:B------:R-:W-:Y:S01]  /*60e0*/  IMAD.X R7, RZ, RZ, RZ, P0 ;  /* 0x000000ffff077224 */ /* 0x000fe200000e06ff */
[----:B------:R-:W-:Y:S01]  /*60f0*/  IADD3 RZ, P0, R3, R4, RZ ;  /* 0x0000000403ff7210 */ /* 0x000fe20007f1e0ff */
[----:B------:R-:W-:-:S04]  /*6100*/  IMAD.MOV.U32 R6, RZ, RZ, R5 ;  /* 0x000000ffff067224 */ /* 0x000fc800078e0005 */
[----:B------:R-:W-:-:S08]  /*6110*/  IMAD.WIDE.U32.X R6, R11, R9, R6, P0 ;  /* 0x000000090b067225 */ /* 0x000fd000000e0406 */
.L_x_160:
[----:B------:R-:W3:Y:S01]  /*6120*/  LDC.64 R26, c[0x0][0x640] ;  /* 0x00019000ff1a7b82 */ /* 0x000ee20000000a00 */
[-C--:B------:R-:W-:Y:S01]  /*6130*/  SHF.R.U64 R11, R6, R0.reuse, R7 ;  /* 0x00000000060b7219 */ /* 0x080fe20000001207 */
[----:B------:R-:W-:Y:S01]  /*6140*/  IMAD.MOV.U32 R19, RZ, RZ, R17 ;  /* 0x000000ffff137224 */ /* 0x000fe200078e0011 */
[----:B------:R-:W-:Y:S01]  /*6150*/  SHF.R.U32.HI R0, RZ, R0, R7 ;  /* 0x00000000ff007219 */ /* 0x000fe20000011607 */
[----:B-1----:R-:W-:Y:S01]  /*6160*/  IMAD.MOV R14, RZ, RZ, -R14 ;  /* 0x000000ffff0e7224 */ /* 0x002fe200078e0a0e */
[----:B------:R-:W-:Y:S01]  /*6170*/  IADD3 R5, P0, RZ, -R11, RZ ;  /* 0x8000000bff057210 */ /* 0x000fe20007f1e0ff */
[----:B------:R-:W-:Y:S01]  /*6180*/  ULDC UR4, c[0x0][0x154] ;  /* 0x0000550000047ab9 */ /* 0x000fe20000000800 */
[----:B------:R-:W-:Y:S01]  /*6190*/  IMAD.MOV.U32 R7, RZ, RZ, 0x1 ;  /* 0x00000001ff077424 */ /* 0x000fe200078e00ff */
[----:B------:R-:W1:Y:S01]  /*61a0*/  LDC R4, c[0x0][0x618] ;  /* 0x00018600ff047b82 */ /* 0x000e620000000800 */
[----:B------:R-:W-:Y:S02]  /*61b0*/  IMAD R22, R15, R14, R10 ;  /* 0x0000000e0f167224 */ /* 0x000fe400078e020a */
[----:B------:R-:W-:-:S04]  /*61c0*/  IMAD.X R3, RZ, RZ, ~R0, P0 ;  /* 0x000000ffff037224 */ /* 0x000fc800000e0e00 */
[-C--:B--2---:R-:W-:Y:S01]  /*61d0*/  IMAD R0, R3, R12.reuse, RZ ;  /* 0x0000000c03007224 */ /* 0x084fe200078e02ff */
[----:B------:R-:W2:Y:S01]  /*61e0*/  LDC R6, c[0x0][0x608] ;  /* 0x00018200ff067b82 */ /* 0x000ea20000000800 */
[----:B0-----:R-:W-:-:S04]  /*61f0*/  IMAD.WIDE.U32 R2, R5, R12, R18 ;  /* 0x0000000c05027225 */ /* 0x001fc800078e0012 */
[----:B------:R-:W-:Y:S01]  /*6200*/  IMAD R5, R5, R13, R0 ;  /* 0x0000000d05057224 */ /* 0x000fe200078e0200 */
[----:B------:R-:W-:Y:S02]  /*6210*/  I2FP.F32.U32 R0, R20 ;  /* 0x0000001400007245 */ /* 0x000fe40000201000 */
[----:B------:R-:W0:Y:S01]  /*6220*/  LDC R24, c[0x0][0x658] ;  /* 0x00019600ff187b82 */ /* 0x000e220000000800 */
[----:B------:R-:W-:Y:S01]  /*6230*/  IMAD.IADD R3, R3, 0x1, R5 ;  /* 0x0000000103037824 */ /* 0x000fe200078e0205 */
[----:B---3--:R-:W-:Y:S01]  /*6240*/  ISETP.NE.U32.AND P0, PT, R26, RZ, PT ;  /* 0x000000ff1a00720c */ /* 0x008fe20003f05070 */
[----:B------:R-:W-:Y:S01]  /*6250*/  FMUL R0, R0, UR4 ;  /* 0x0000000400007c20 */ /* 0x000fe20008400000 */
[----:B------:R-:W-:Y:S02]  /*6260*/  IMAD.MOV.U32 R5, RZ, RZ, -0x1 ;  /* 0xffffffffff057424 */ /* 0x000fe400078e00ff */
[----:B------:R-:W-:Y:S01]  /*6270*/  ISETP.NE.AND.EX P0, PT, R27, RZ, PT, P0 ;  /* 0x000000ff1b00720c */ /* 0x000fe20003f05300 */
[----:B------:R3:W4:Y:S01]  /*6280*/  F2I.U32.TRUNC.NTZ R12, R0 ;  /* 0x00000000000c7305 */ /* 0x000722000020f000 */
[----:B------:R-:W3:Y:S01]  /*6290*/  LDC R15, c[0x0][0x148] ;  /* 0x00005200ff0f7b82 */ /* 0x000ee20000000800 */
[----:B-1----:R-:W-:-:S02]  /*62a0*/  SHF.R.U64 R10, R2, R4, R3 ;  /* 0x00000004020a7219 */ /* 0x002fc40000001203 */
[----:B------:R-:W-:-:S05]  /*62b0*/  SHF.R.U32.HI R3, RZ, R4, R3 ;  /* 0x00000004ff037219 */ /* 0x000fca0000011603 */
[----:B------:R-:W1:Y:S01]  /*62c0*/  LDC R14, c[0x0][0x600] ;  /* 0x00018000ff0e7b82 */ /* 0x000e620000000800 */
[-CC-:B--2---:R-:W-:Y:S02]  /*62d0*/  SHF.R.U64 R8, R10, R6.reuse, R3.reuse ;  /* 0x000000060a087219 */ /* 0x184fe40000001203 */
[----:B------:R-:W-:-:S05]  /*62e0*/  SHF.R.U32.HI R3, RZ, R6, R3 ;  /* 0x00000006ff037219 */ /* 0x000fca0000011603 */
[----:B------:R-:W2:Y:S01]  /*62f0*/  LDC R21, c[0x0][0x648] ;  /* 0x00019200ff157b82 */ /* 0x000ea20000000800 */
[-CC-:B0-----:R-:W-:Y:S02]  /*6300*/  SHF.R.U64 R13, R8, R24.reuse, R3.reuse ;  /* 0x00000018080d7219 */ /* 0x181fe40000001203 */
[-C--:B------:R-:W-:Y:S02]  /*6310*/  SHF.L.U32 R5, R5, R24.reuse, RZ ;  /* 0x0000001805057219 */ /* 0x080fe400000006ff */
[-C--:B------:R-:W-:Y:S01]  /*6320*/  SHF.R.U32.HI R3, RZ, R24.reuse, R3 ;  /* 0x00000018ff037219 */ /* 0x080fe20000011603 */
[----:B------:R-:W-:Y:S01]  /*6330*/  IMAD.MOV.U32 R2, RZ, RZ, R13 ;  /* 0x000000ffff027224 */ /* 0x000fe200078e000d */
[----:B------:R-:W-:Y:S01]  /*6340*/  SHF.L.U32 R24, R7, R24, RZ ;  /* 0x0000001807187219 */ /* 0x000fe200000006ff */
[----:B------:R-:W0:Y:S01]  /*6350*/  LDC R25, c[0x0][0x638] ;  /* 0x00018e00ff197b82 */ /* 0x000e220000000800 */
[----:B------:R-:W-:-:S07]  /*6360*/  LOP3.LUT R19, RZ, R5, RZ, 0x33, !PT ;  /* 0x00000005ff137212 */ /* 0x000fce00078e33ff */
[----:B------:R-:W0:Y:S01]  /*6370*/  LDC R28, c[0x0][0x610] ;  /* 0x00018400ff1c7b82 */ /* 0x000e220000000800 */
[----:B----4-:R-:W-:Y:S05]  /*6380*/  @!P0 BRA `(.L_x_161) ;  /* 0x0000000000288947 */ /* 0x010fea0003800000 */
[----:B---3--:R-:W3:Y:S02]  /*6390*/  LDC R0, c[0x0][0x64c] ;  /* 0x00019300ff007b82 */ /* 0x008ee40000000800 */
[----:B---3--:R-:W-:-:S05]  /*63a0*/  IADD3 R7, P0, R13, R0, RZ ;  /* 0x000000000d077210 */ /* 0x008fca0007f1e0ff */
        /* <DEDUP_REMOVED lines=8> */
.L_x_161:
[----:B------:R-:W4:Y:S01]  /*6430*/  LDC R4, c[0x0][0x65c] ;  /* 0x00019700ff047b82 */ /* 0x000f220000000800 */
[----:B--23--:R-:W-:Y:S01]  /*6440*/  SHF.R.U64 R0, R2, R21, R3 ;  /* 0x0000001502007219 */ /* 0x00cfe20000001203 */
[----:B-1----:R-:W-:Y:S01]  /*6450*/  VIADD R3, R14, 0xffffffff ;  /* 0xffffffff0e037836 */ /* 0x002fe20000000000 */
[----:B------:R-:W-:Y:S01]  /*6460*/  LOP3.LUT R19, R8, R19, RZ, 0xc0, !PT ;  /* 0x0000001308137212 */ /* 0x000fe200078ec0ff */
[----:B------:R-:W-:Y:S02]  /*6470*/  IMAD.MOV R12, RZ, RZ, -R12 ;  /* 0x000000ffff0c7224 */ /* 0x000fe400078e0a0c */
[----:B------:R-:W-:Y:S01]  /*6480*/  IMAD.MOV R2, RZ, RZ, -R0 ;  /* 0x000000ffff027224 */ /* 0x000fe200078e0a00 */
[----:B------:R-:W-:Y:S01]  /*6490*/  LOP3.LUT R3, R10, R3, RZ, 0xc0, !PT ;  /* 0x000000030a037212 */ /* 0x000fe200078ec0ff */
[----:B------:R-:W-:Y:S02]  /*64a0*/  IMAD R19, R24, R0, R19 ;  /* 0x0000000018137224 */ /* 0x000fe400078e0213 */
[----:B0-----:R-:W-:-:S04]  /*64b0*/  IMAD R0, R2, R25, R13 ;  /* 0x0000001902007224 */ /* 0x001fc800078e020d */
[----:B------:R-:W-:Y:S01]  /*64c0*/  IMAD R2, R0, R14, R3 ;  /* 0x0000000e00027224 */ /* 0x000fe200078e0203 */
[----:B----4-:R-:W-:Y:S01]  /*64d0*/  ISETP.NE.AND P0, PT, R4, 0x1, PT ;  /* 0x000000010400780c */ /* 0x010fe20003f05270 */
[----:B------:R-:W-:-:S05]  /*64e0*/  IMAD.MOV.U32 R4, RZ, RZ, 0x1 ;  /* 0x00000001ff047424 */ /* 0x000fca00078e00ff */
[----:B------:R-:W-:-:S07]  /*64f0*/  PRMT R0, R4, 0x7610, R0 ;  /* 0x0000761004007816 */ /* 0x000fce0000000000 */
[----:B------:R-:W-:-:S04]  /*6500*/  @P0 IMAD R22, R15, R12, R20 ;  /* 0x0000000c0f160224 */ /* 0x000fc800078e0214 */
[----:B------:R-:W-:-:S05]  /*6510*/  IMAD R19, R19, R28, R22 ;  /* 0x0000001c13137224 */ /* 0x000fca00078e0216 */
[----:B------:R-:W-:Y:S02]  /*6520*/  SEL R22, R2, R19, !P0 ;  /* 0x0000001302167207 */ /* 0x000fe40004000000 */
[----:B------:R-:W-:Y:S01]  /*6530*/  SEL R19, R19, R2, !P0 ;  /* 0x0000000213137207 */ /* 0x000fe20004000000 */
[----:B------:R-:W-:-:S07]  /*6540*/  IMAD.MOV.U32 R2, RZ, RZ, R11 ;  /* 0x000000ffff027224 */ /* 0x000fce00078e000b */
.L_x_159:
[----:B------:R-:W-:Y:S02]  /*6550*/  LOP3.LUT P0, RZ, R0, 0xff, RZ, 0xc0, !PT ;  /* 0x000000ff00ff7812 */ /* 0x000fe4000780c0ff */
[----:B------:R-:W-:-:S11]  /*6560*/  LOP3.LUT R101, R101, 0x1, RZ, 0x3c, !PT ;  /* 0x0000000165657812 */ /* 0x000fd600078e3cff */
[----:B------:R-:W-:Y:S05]  /*6570*/  @P0 BRA `(.L_x_162) ;  /* 0xffffffac00c40947 */ /* 0x000fea000383ffff */
[----:B------:R-:W-:Y:S05]  /*6580*/  EXIT ;  /* 0x000000000000794d */ /* 0x000fea0003800000 */
.L_x_13:
[----:B------:R-:W-:-:S08]  /*6590*/  ISETP.NE.AND P0, PT, R0, RZ, PT ;  /* 0x000000ff0000720c */ /* 0x000fd00003f05270 */
[----:B0-----:R-:W0:-:S00]  /*65a0*/  USETMAXREG.DEALLOC.CTAPOOL 0x28 ;  /* 0x00000028000079c8 */ /* 0x001e0000080e0500 */
[----:B------:R-:W-:Y:S05]  /*65b0*/  @P0 EXIT ;  /* 0x000000000000094d */ /* 0x000fea0003800000 */
[----:B0-----:R-:W-:Y:S01]  /*65c0*/  LOP3.LUT P0, RZ, R8, 0xff, RZ, 0xc0, !PT ;  /* 0x000000ff08ff7812 */ /* 0x001fe2000780c0ff */
[----:B------:R-:W-:Y:S02]  /*65d0*/  IMAD.MOV.U32 R0, RZ, RZ, 0x1 ;  /* 0x00000001ff007424 */ /* 0x000fe400078e00ff */
[----:B------:R-:W-:-:S10]  /*65e0*/  IMAD.MOV.U32 R7, RZ, RZ, RZ ;  /* 0x000000ffff077224 */ /* 0x000fd400078e00ff */
[----:B------:R-:W-:Y:S05]  /*65f0*/  @!P0 BRA `(.L_x_163) ;  /* 0x0000000c001c8947 */ /* 0x000fea0003800000 */
[----:B------:R-:W-:Y:S01]  /*6600*/  LOP3.LUT P0, RZ, R4, 0x1f, RZ, 0xc0, !PT ;  /* 0x0000001f04ff7812 */ /* 0x000fe2000780c0ff */
[----:B------:R-:W-:Y:S01]  /*6610*/  ULDC UR5, c[0x0][0x658] ;  /* 0x0001960000057ab9 */ /* 0x000fe20000000800 */
[----:B------:R-:W-:Y:S01]  /*6620*/  UMOV UR6, 0xffffffff ;  /* 0xffffffff00067882 */ /* 0x000fe20000000000 */
[----:B------:R-:W-:Y:S01]  /*6630*/  BSSY B0, `(.L_x_163) ;  /* 0x00000c3000007945 */ /* 0x000fe20003800000 */
[----:B------:R-:W-:Y:S01]  /*6640*/  USHF.L.U32 UR6, UR6, UR5, URZ ;  /* 0x0000000506067299 */ /* 0x000fe2000800063f */
[C---:B------:R-:W-:Y:S01]  /*6650*/  ISETP.NE.AND P2, PT, R3.reuse, RZ, PT ;  /* 0x000000ff0300720c */ /* 0x040fe20003f45270 */
[----:B------:R-:W-:Y:S01]  /*6660*/  IMAD.MOV.U32 R8, RZ, RZ, 0x1 ;  /* 0x00000001ff087424 */ /* 0x000fe200078e00ff */
[----:B------:R-:W-:Y:S01]  /*6670*/  ISETP.NE.OR P0, PT, R3, RZ, !P0 ;  /* 0x000000ff0300720c */ /* 0x000fe20004705670 */
[----:B------:R-:W-:Y:S01]  /*6680*/  IMAD.MOV.U32 R0, RZ, RZ, 0x1 ;  /* 0x00000001ff007424 */ /* 0x000fe200078e00ff */
[----:B------:R-:W-:Y:S01]  /*6690*/  LOP3.LUT R6, R16, 0x2, RZ, 0xfc, !PT ;  /* 0x0000000210067812 */ /* 0x000fe200078efcff */
[----:B------:R-:W-:Y:S01]  /*66a0*/  IMAD.MOV.U32 R7, RZ, RZ, RZ ;  /* 0x000000ffff077224 */ /* 0x000fe200078e00ff */
[----:B------:R-:W-:Y:S01]  /*66b0*/  ULDC UR4, c[0x0][0x600] ;  /* 0x0001800000047ab9 */ /* 0x000fe20000000800 */
[----:B------:R-:W-:Y:S01]  /*66c0*/  UMOV UR7, 0x1 ;  /* 0x0000000100077882 */ /* 0x000fe20000000000 */
[----:B------:R-:W-:-:S02]  /*66d0*/  UIADD3 UR19, UR40, 0x1, URZ ;  /* 0x0000000128137890 */ /* 0x000fc4000fffe03f */
[----:B------:R-:W-:Y:S02]  /*66e0*/  UIADD3 UR15, UR4, -0x1, URZ ;  /* 0xffffffff040f7890 */ /* 0x000fe4000fffe03f */
[----:B------:R-:W-:Y:S02]  /*66f0*/  USHF.L.U32 UR17, UR7, UR5, URZ ;  /* 0x0000000507117299 */ /* 0x000fe4000800063f */
[----:B------:R-:W-:Y:S01]  /*6700*/  ULOP3.LUT UR16, URZ, UR6, URZ, 0x33, !UPT ;  /* 0x000000063f107292 */ /* 0x000fe2000f8e333f */
[----:B------:R-:W-:-:S11]  /*6710*/  ULDC.64 UR20, c[0x0][0x198] ;  /* 0x0000660000147ab9 */ /* 0x000fd60000000a00 */
.L_x_175:
[----:B------:R-:W-:-:S03]  /*6720*/  UMOV UR4, 0xffffffff ;  /* 0xffffffff00047882 */ /* 0x000fc60000000000 */
[----:B------:R-:W-:Y:S05]  /*6730*/  BRA.DIV UR4, `(.L_x_164) ;  /* 0x0000000e04bc7947 */ /* 0x000fea000b800000 */
[----:B------:R-:W-:-:S13]  /*6740*/  ELECT P6, URZ, PT ;  /* 0x00000000003f782f */ /* 0x000fda00038c0000 */
.L_x_187:
[----:B------:R-:W0:Y:S01]  /*6750*/  LDC R3, c[0x0][0x28c] ;  /* 0x0000a300ff037b82 */ /* 0x000e220000000800 */
[----:B------:R-:W-:Y:S01]  /*6760*/  BSSY B1, `(.L_x_165) ;  /* 0x0000037000017945 */ /* 0x000fe20003800000 */
[----:B0-----:R-:W-:-:S13]  /*6770*/  ISETP.LT.OR P6, PT, R3, 0x1, !P6 ;  /* 0x000000010300780c */ /* 0x001fda00077c1670 */
[----:B------:R-:W-:Y:S05]  /*6780*/  @P6 BRA `(.L_x_166) ;  /* 0x0000000000d06947 */ /* 0x000fea0003800000 */
[----:B------:R-:W-:Y:S02]  /*6790*/  IMAD.SHL.U32 R22, R22, 0x80, RZ ;  /* 0x0000008016167824 */ /* 0x000fe400078e00ff */
[----:B------:R-:W-:Y:S02]  /*67a0*/  IMAD.SHL.U32 R19, R19, 0x40, RZ ;  /* 0x0000004013137824 */ /* 0x000fe400078e00ff */
[----:B------:R-:W-:Y:S02]  /*67b0*/  IMAD.MOV.U32 R12, RZ, RZ, RZ ;  /* 0x000000ffff0c7224 */ /* 0x000fe400078e00ff */
[----:B------:R-:W-:Y:S02]  /*67c0*/  IMAD.U32 R13, RZ, RZ, UR19 ;  /* 0x00000013ff0d7e24 */ /* 0x000fe4000f8e00ff */
[----:B------:R-:W-:Y:S02]  /*67d0*/  IMAD.MOV.U32 R3, RZ, RZ, R0 ;  /* 0x000000ffff037224 */ /* 0x000fe400078e0000 */
[----:B------:R-:W-:-:S07]  /*67e0*/  IMAD.MOV.U32 R4, RZ, RZ, R7 ;  /* 0x000000ffff047224 */ /* 0x000fce00078e0007 */
.L_x_170:
[----:B------:R-:W0:Y:S01]  /*67f0*/  S2R R10, SR_CgaCtaId ;  /* 0x00000000000a7919 */ /* 0x000e220000008800 */
[----:B------:R-:W-:Y:S01]  /*6800*/  MOV R5, 0x400 ;  /* 0x0000040000057802 */ /* 0x000fe20000000f00 */
[----:B------:R-:W1:Y:S03]  /*6810*/  @!P2 LDC R9, c[0x0][0x500] ;  /* 0x00014000ff09ab82 */ /* 0x000e660000000800 */
[----:B0-----:R-:W-:Y:S02]  /*6820*/  LEA R11, R10, R5, 0x18 ;  /* 0x000000050a0b7211 */ /* 0x001fe400078ec0ff */
[----:B------:R-:W-:-:S03]  /*6830*/  SHF.L.U32 R5, R3, 0x1f, RZ ;  /* 0x0000001f03057819 */ /* 0x000fc600000006ff */
[----:B------:R-:W-:-:S04]  /*6840*/  IMAD R10, R4, 0x8, R11 ;  /* 0x00000008040a7824 */ /* 0x000fc800078e020b */
[----:B------:R-:W0:Y:S02]  /*6850*/  SYNCS.PHASECHK.TRANS64.TRYWAIT P1, [R10+URZ+0x18], R5 ;  /* 0x000018050a0075a7 */ /* 0x000e24000802017f */
[----:B01----:R-:W-:Y:S05]  /*6860*/  @!P1 BRA `(.L_x_167) ;  /* 0x0000000c00909947 */ /* 0x003fea0003800000 */
.L_x_188:
[----:B0-----:R-:W-:Y:S01]  /*6870*/  PRMT R5, R6, 0x9910, RZ ;  /* 0x0000991006057816 */ /* 0x001fe200000000ff */
[----:B------:R0:W-:Y:S03]  /*6880*/  @!P2 SYNCS.ARRIVE.TRANS64 RZ, [R10+URZ], R9 ;  /* 0x000000090affa9a7 */ /* 0x0001e6000800003f */
[----:B------:R-:W-:-:S13]  /*6890*/  ISETP.NE.AND P1, PT, R5, 0x2, PT ;  /* 0x000000020500780c */ /* 0x000fda0003f25270 */
[----:B0-----:R-:W-:Y:S05]  /*68a0*/  @P1 BRA `(.L_x_168) ;  /* 0x0000000000041947 */ /* 0x001fea0003800000 */
[----:B------:R-:W-:Y:S01]  /*68b0*/  BPT.TRAP 0x1 ;  /* 0x000000040000795c */ /* 0x000fe20000300000 */
.L_x_168:
[----:B------:R-:W-:Y:S05]  /*68c0*/  @P0 BRA `(.L_x_169) ;  /* 0x0000000000040947 */ /* 0x000fea0003800000 */
[----:B------:R-:W-:Y:S01]  /*68d0*/  BPT.TRAP 0x1 ;  /* 0x000000040000795c */ /* 0x000fe20000300000 */
.L_x_169:
[--C-:B------:R-:W-:Y:S01]  /*68e0*/  IMAD R5, R4, 0x1000, R11.reuse ;  /* 0x0000100004057824 */ /* 0x100fe200078e020b */
[----:B------:R-:W-:Y:S01]  /*68f0*/  R2UR UR9, R10 ;  /* 0x000000000a0972ca */ /* 0x000fe200000e0000 */
[C---:B------:R-:W-:Y:S01]  /*6900*/  IMAD R11, R4.reuse, 0x2000, R11 ;  /* 0x00002000040b7824 */ /* 0x040fe200078e020b */
[----:B------:R-:W-:Y:S01]  /*6910*/  UIADD3 UR4, UP0, UR20, 0xf0, URZ ;  /* 0x000000f014047890 */ /* 0x000fe2000ff1e03f */
[----:B------:R-:W-:Y:S01]  /*6920*/  VIADD R13, R13, 0xffffffff ;  /* 0xffffffff0d0d7836 */ /* 0x000fe20000000000 */
[----:B------:R-:W-:Y:S01]  /*6930*/  R2UR UR5, R5 ;  /* 0x00000000050572ca */ /* 0x000fe200000e0000 */
[----:B------:R-:W-:Y:S01]  /*6940*/  UIADD3 UR22, UP1, UR20, 0x1f0, URZ ;  /* 0x000001f014167890 */ /* 0x000fe2000ff3e03f */
[----:B------:R-:W-:Y:S01]  /*6950*/  R2UR UR8, R11 ;  /* 0x000000000b0872ca */ /* 0x000fe200000e0000 */
[----:B------:R-:W-:Y:S01]  /*6960*/  VIADD R4, R4, 0x1 ;  /* 0x0000000104047836 */ /* 0x000fe20000000000 */
[----:B------:R-:W-:Y:S01]  /*6970*/  R2UR UR11, R19 ;  /* 0x00000000130b72ca */ /* 0x000fe200000e0000 */
[----:B------:R-:W-:Y:S01]  /*6980*/  UIADD3.X UR23, URZ, UR21, URZ, UP1, !UPT ;  /* 0x000000153f177290 */ /* 0x000fe20008ffe43f */
[----:B------:R-:W-:Y:S01]  /*6990*/  R2UR UR10, R12 ;  /* 0x000000000c0a72ca */ /* 0x000fe200000e0000 */
[----:B------:R-:W-:Y:S01]  /*69a0*/  UMOV UR6, 0x0 ;  /* 0x0000000000067882 */ /* 0x000fe20000000000 */
[----:B------:R-:W-:Y:S01]  /*69b0*/  R2UR UR12, R2 ;  /* 0x00000000020c72ca */ /* 0x000fe200000e0000 */
[----:B------:R-:W-:Y:S01]  /*69c0*/  UMOV UR7, 0x10000000 ;  /* 0x1000000000077882 */ /* 0x000fe20000000000 */
[----:B------:R-:W-:Y:S01]  /*69d0*/  R2UR UR18, R22 ;  /* 0x00000000161272ca */ /* 0x000fe200000e0000 */
[----:B------:R-:W-:Y:S01]  /*69e0*/  VIADD R12, R12, 0x20 ;  /* 0x000000200c0c7836 */ /* 0x000fe20000000000 */
[----:B------:R-:W-:Y:S01]  /*69f0*/  ISETP.GT.AND P3, PT, R13, 0x1, PT ;  /* 0x000000010d00780c */ /* 0x000fe20003f64270 */
[----:B------:R-:W-:Y:S01]  /*6a00*/  UIADD3 UR13, UR5, 0x100, URZ ;  /* 0x00000100050d7890 */ /* 0x000fe2000fffe03f */
[----:B------:R-:W-:Y:S01]  /*6a10*/  ISETP.NE.AND P1, PT, R4, 0x3, PT ;  /* 0x000000030400780c */ /* 0x000fe20003f25270 */
[----:B------:R-:W-:-:S02]  /*6a20*/  UIADD3.X UR5, URZ, UR21, URZ, UP0, !UPT ;  /* 0x000000153f057290 */ /* 0x000fc400087fe43f */
[----:B------:R-:W-:Y:S01]  /*6a30*/  UIADD3 UR14, UR8, 0x3100, URZ ;  /* 0x00003100080e7890 */ /* 0x000fe2000fffe03f */
[----:B------:R-:W-:Y:S02]  /*6a40*/  SEL R10, RZ, 0x1, P1 ;  /* 0x00000001ff0a7807 */ /* 0x000fe40000800000 */
[----:B------:R-:W-:Y:S01]  /*6a50*/  UMOV UR8, UR13 ;  /* 0x0000000d00087c82 */ /* 0x000fe20008000000 */
[----:B------:R-:W-:Y:S02]  /*6a60*/  SEL R4, R4, RZ, P1 ;  /* 0x000000ff04047207 */ /* 0x000fe40000800000 */
[----:B------:R-:W-:Y:S01]  /*6a70*/  LOP3.LUT R3, R3, R10, RZ, 0x3c, !PT ;  /* 0x0000000a03037212 */ /* 0x000fe200078e3cff */
[----:B------:R0:W-:Y:S02]  /*6a80*/  UTMALDG.3D [UR8], [UR4], desc[UR6] ;  /* 0x00000608040075b4 */ /* 0x0001e40008011000 */
[----:B0-----:R-:W-:Y:S01]  /*6a90*/  UMOV UR8, UR14 ;  /* 0x0000000e00087c82 */ /* 0x001fe20008000000 */
[----:B------:R-:W-:-:S02]  /*6aa0*/  UMOV UR11, UR18 ;  /* 0x00000012000b7c82 */ /* 0x000fc40008000000 */
[----:B------:R0:W-:Y:S02]  /*6ab0*/  UTMALDG.3D [UR8], [UR22], desc[UR6] ;  /* 0x00000608160075b4 */ /* 0x0001e40008011000 */
[----:B0-----:R-:W-:Y:S05]  /*6ac0*/  @P3 BRA `(.L_x_170) ;  /* 0xfffffffc00483947 */ /* 0x001fea000383ffff */
.L_x_166:
[----:B------:R-:W-:Y:S05]  /*6ad0*/  BSYNC B1 ;  /* 0x0000000000017941 */ /* 0x000fea0003800000 */
.L_x_165:
[----:B------:R-:W2:Y:S01]  /*6ae0*/  LDL.64 R10, [R1] ;  /* 0x00000000010a7983 */ /* 0x000ea20000100a00 */
[----:B------:R-:W-:Y:S01]  /*6af0*/  LOP3.LUT P4, RZ, R8, 0xff, RZ, 0xc0, !PT ;  /* 0x000000ff08ff7812 */ /* 0x000fe2000788c0ff */
[----:B------:R-:W-:Y:S01]  /*6b00*/  VIADD R4, R7, UR40 ;  /* 0x0000002807047c36 */ /* 0x000fe20008000000 */
[----:B------:R-:W-:Y:S01]  /*6b10*/  ULDC.64 UR4, c[0x0][0x650] ;  /* 0x0001940000047ab9 */ /* 0x000fe20000000a00 */
[----:B------:R-:W-:Y:S01]  /*6b20*/  IMAD.U32 R7, RZ, RZ, UR40 ;  /* 0x00000028ff077e24 */ /* 0x000fe2000f8e00ff */
[----:B------:R-:W-:Y:S01]  /*6b30*/  UISETP.GE.U32.AND UP0, UPT, UR40, 0x3, UPT ;  /* 0x000000032800788c */ /* 0x000fe2000bf06070 */
[----:B------:R-:W-:Y:S01]  /*6b40*/  BSSY B1, `(.L_x_171) ;  /* 0x000006f000017945 */ /* 0x000fe20003800000 */
[----:B------:R-:W-:Y:S01]  /*6b50*/  ISETP.GT.U32.AND P1, PT, R4, 0x2, PT ;  /* 0x000000020400780c */ /* 0x000fe20003f24070 */
[----:B------:R-:W-:Y:S01]  /*6b60*/  IMAD.MOV.U32 R19, RZ, RZ, -0x1 ;  /* 0xffffffffff137424 */ /* 0x000fe200078e00ff */
[----:B------:R-:W-:Y:S01]  /*6b70*/  PRMT R8, RZ, 0x7610, R8 ;  /* 0x00007610ff087816 */ /* 0x000fe20000000008 */
[----:B------:R-:W-:Y:S01]  /*6b80*/  IMAD.MOV.U32 R22, RZ, RZ, -0x1 ;  /* 0xffffffffff167424 */ /* 0x000fe200078e00ff */
[----:B------:R-:W-:-:S02]  /*6b90*/  ISETP.LT.U32.AND P1, PT, R7, 0x3, P1 ;  /* 0x000000030700780c */ /* 0x000fc40000f21070 */
[----:B------:R-:W-:Y:S01]  /*6ba0*/  PLOP3.LUT P3, PT, PT, PT, UP0, 0x80, 0x0 ;  /* 0x000000000000781c */ /* 0x000fe20003f6f008 */
[----:B------:R-:W0:Y:S01]  /*6bb0*/  @P4 S2R R3, SR_CgaCtaId ;  /* 0x0000000000034919 */ /* 0x000e220000008800 */
[----:B------:R-:W-:-:S04]  /*6bc0*/  @P4 MOV R2, 0x400 ;  /* 0x0000040000024802 */ /* 0x000fc80000000f00 */
[----:B0-----:R-:W-:Y:S01]  /*6bd0*/  @P4 LEA R5, R3, R2, 0x18 ;  /* 0x0000000203054211 */ /* 0x001fe200078ec0ff */
[----:B------:R-:W-:-:S03]  /*6be0*/  IMAD.WIDE.U32 R2, R4, -0x55555555, RZ ;  /* 0xaaaaaaab04027825 */ /* 0x000fc600078e00ff */
[----:B------:R0:W-:Y:S01]  /*6bf0*/  @P4 SYNCS.ARRIVE.TRANS64.A1T0 RZ, [R5+URZ+0x68], RZ ;  /* 0x000068ff05ff49a7 */ /* 0x0001e2000810003f */
[----:B------:R-:W-:Y:S01]  /*6c00*/  IMAD.MOV.U32 R2, RZ, RZ, -0x1 ;  /* 0xffffffffff027424 */ /* 0x000fe200078e00ff */
[----:B0-----:R-:W-:Y:S02]  /*6c10*/  SHF.R.U32.HI R5, RZ, 0x1, R3 ;  /* 0x00000001ff057819 */ /* 0x001fe40000011603 */
[----:B------:R-:W-:-:S03]  /*6c20*/  SEL R3, RZ, 0x1, !P1 ;  /* 0x00000001ff037807 */ /* 0x000fc60004800000 */
[----:B------:R-:W-:Y:S01]  /*6c30*/  IMAD R7, R5, -0x3, R4 ;  /* 0xfffffffd05077824 */ /* 0x000fe200078e0204 */
[----:B------:R-:W-:Y:S02]  /*6c40*/  LOP3.LUT R0, R0, R3, RZ, 0x3c, !PT ;  /* 0x0000000300007212 */ /* 0x000fe400078e3cff */
[----:B------:R-:W-:Y:S02]  /*6c50*/  PRMT R3, RZ, 0x7610, R3 ;  /* 0x00007610ff037816 */ /* 0x000fe40000000003 */
[----:B------:R-:W-:Y:S02]  /*6c60*/  @P3 LOP3.LUT R0, R0, 0x1, R5, 0x78, !PT ;  /* 0x0000000100003812 */ /* 0x000fe400078e7805 */
[----:B--2---:R-:W-:-:S04]  /*6c70*/  IADD3 R18, P4, R18, R10, RZ ;  /* 0x0000000a12127210 */ /* 0x004fc80007f9e0ff */
[----:B------:R-:W-:Y:S01]  /*6c80*/  ISETP.GE.U32.AND P1, PT, R18, UR4, PT ;  /* 0x0000000412007c0c */ /* 0x000fe2000bf26070 */
[----:B------:R-:W-:-:S05]  /*6c90*/  IMAD.X R17, R17, 0x1, R23, P4 ;  /* 0x0000000111117824 */ /* 0x000fca00020e0617 */
[----:B------:R-:W-:-:S13]  /*6ca0*/  ISETP.GE.U32.AND.EX P1, PT, R17, UR5, PT, P1 ;  /* 0x0000000511007c0c */ /* 0x000fda000bf26110 */
[----:B------:R-:W-:Y:S05]  /*6cb0*/  @P1 BRA `(.L_x_172) ;  /* 0x00000004005c1947 */ /* 0x000fea0003800000 */
[----:B------:R-:W0:Y:S01]  /*6cc0*/  S2R R11, SR_CTAID.X ;  /* 0x00000000000b7919 */ /* 0x000e220000002500 */
[----:B------:R-:W-:Y:S01]  /*6cd0*/  ULDC.64 UR4, c[0x0][0x628] ;  /* 0x00018a0000047ab9 */ /* 0x000fe20000000a00 */
[----:B------:R-:W1:Y:S01]  /*6ce0*/  LDC R12, c[0x0][0x144] ;  /* 0x00005100ff0c7b82 */ /* 0x000e620000000800 */
[----:B------:R-:W-:Y:S01]  /*6cf0*/  ISETP.NE.U32.AND P1, PT, RZ, UR4, PT ;  /* 0x00000004ff007c0c */ /* 0x000fe2000bf25070 */
[----:B------:R-:W2:Y:S01]  /*6d00*/  S2R R9, SR_CTAID.Y ;  /* 0x0000000000097919 */ /* 0x000ea20000002600 */
[----:B------:R-:W-:Y:S01]  /*6d10*/  ULDC UR6, c[0x0][0x150] ;  /* 0x0000540000067ab9 */ /* 0x000fe20000000800 */
[----:B------:R-:W-:Y:S01]  /*6d20*/  ULDC UR7, c[0x0][0x630] ;  /* 0x00018c0000077ab9 */ /* 0x000fe20000000800 */
[----:B------:R-:W-:Y:S01]  /*6d30*/  ISETP.NE.AND.EX P1, PT, RZ, UR5, PT, P1 ;  /* 0x00000005ff007c0c */ /* 0x000fe2000bf25310 */
[----:B------:R-:W-:Y:S01]  /*6d40*/  IMAD.MOV.U32 R2, RZ, RZ, R18 ;  /* 0x000000ffff027224 */ /* 0x000fe200078e0012 */
[----:B0-----:R-:W-:-:S05]  /*6d50*/  I2FP.F32.U32 R3, R11 ;  /* 0x0000000b00037245 */ /* 0x001fca0000201000 */
[----:B------:R-:W-:Y:S01]  /*6d60*/  FMUL R14, R3, UR6 ;  /* 0x00000006030e7c20 */ /* 0x000fe20008400000 */
[----:B------:R-:W-:-:S05]  /*6d70*/  IMAD.MOV.U32 R3, RZ, RZ, R17 ;  /* 0x000000ffff037224 */ /* 0x000fca00078e0011 */
[----:B--2---:R-:W-:Y:S05]  /*6d80*/  @!P1 BRA `(.L_x_173) ;  /* 0x0000000000289947 */ /* 0x004fea0003800000 */
[----:B------:R-:W-:Y:S02]  /*6d90*/  ULDC UR6, c[0x0][0x634] ;  /* 0x00018d0000067ab9 */ /* 0x000fe40000000800 */
[----:B------:R-:W-:-:S05]  /*6da0*/  IADD3 R3, P1, R18, UR6, RZ ;  /* 0x0000000612037c10 */ /* 0x000fca000ff3e0ff */
[----:B------:R-:W-:-:S04]  /*6db0*/  IMAD.X R13, RZ, RZ, R17, P1 ;  /* 0x000000ffff0d7224 */ /* 0x000fc800008e0611 */
[----:B------:R-:W-:-:S04]  /*6dc0*/  IMAD.WIDE.U32 R4, R13, UR4, RZ ;  /* 0x000000040d047c25 */ /* 0x000fc8000f8e00ff */
[----:B------:R-:W-:-:S04]  /*6dd0*/  IMAD.WIDE.U32 R4, P1, R3, UR5, R4 ;  /* 0x0000000503047c25 */ /* 0x000fc8000f820004 */
[----:B------:R-:W-:-:S04]  /*6de0*/  IMAD.WIDE.U32 R2, R3, UR4, RZ ;  /* 0x0000000403027c25 */ /* 0x000fc8000f8e00ff */
[----:B------:R-:W-:Y:S01]  /*6df0*/  IMAD.MOV.U32 R2, RZ, RZ, R5 ;  /* 0x000000ffff027224 */ /* 0x000fe200078e0005 */
[----:B------:R-:W-:Y:S01]  /*6e00*/  IADD3 RZ, P3, R3, R4, RZ ;  /* 0x0000000403ff7210 */ /* 0x000fe20007f7e0ff */
[----:B------:R-:W-:-:S04]  /*6e10*/  IMAD.X R3, RZ, RZ, RZ, P1 ;  /* 0x000000ffff037224 */ /* 0x000fc800008e06ff */
[----:B------:R-:W-:-:S08]  /*6e20*/  IMAD.WIDE.U32.X R2, R13, UR5, R2, P3 ;  /* 0x000000050d027c25 */ /* 0x000fd000098e0402 */
.L_x_173:
[--C-:B------:R-:W-:Y:S01]  /*6e30*/  SHF.R.U64 R10, R2, UR7, R3.reuse ;  /* 0x00000007020a7c19 */ /* 0x100fe20008001203 */
[----:B------:R-:W0:Y:S01]  /*6e40*/  F2I.U32.TRUNC.NTZ R14, R14 ;  /* 0x0000000e000e7305 */ /* 0x000e22000020f000 */
[----:B------:R-:W-:Y:S01]  /*6e50*/  SHF.R.U32.HI R2, RZ, UR7, R3 ;  /* 0x00000007ff027c19 */ /* 0x000fe20008011603 */
[----:B------:R-:W-:Y:S01]  /*6e60*/  ULDC.64 UR4, c[0x0][0x620] ;  /* 0x0001880000047ab9 */ /* 0x000fe20000000a00 */
[----:B------:R-:W-:Y:S01]  /*6e70*/  IADD3 R5, P1, RZ, -R10, RZ ;  /* 0x8000000aff057210 */ /* 0x000fe20007f3e0ff */
[----:B------:R-:W-:Y:S01]  /*6e80*/  IMAD.MOV.U32 R3, RZ, RZ, R17 ;  /* 0x000000ffff037224 */ /* 0x000fe200078e0011 */
[----:B------:R-:W-:-:S03]  /*6e90*/  ULDC.64 UR6, c[0x0][0x640] ;  /* 0x0001900000067ab9 */ /* 0x000fc60000000a00 */
[----:B------:R-:W-:Y:S01]  /*6ea0*/  IMAD.X R2, RZ, RZ, ~R2, P1 ;  /* 0x000000ffff027224 */ /* 0x000fe200008e0e02 */
[----:B------:R-:W-:-:S03]  /*6eb0*/  ISETP.NE.U32.AND P1, PT, RZ, UR6, PT ;  /* 0x00000006ff007c0c */ /* 0x000fc6000bf25070 */
[----:B------:R-:W-:Y:S01]  /*6ec0*/  IMAD R4, R2, UR4, RZ ;  /* 0x0000000402047c24 */ /* 0x000fe2000f8e02ff */
[----:B------:R-:W-:Y:S01]  /*6ed0*/  ISETP.NE.AND.EX P1, PT, RZ, UR7, PT, P1 ;  /* 0x00000007ff007c0c */ /* 0x000fe2000bf25310 */
[----:B------:R-:W-:-:S04]  /*6ee0*/  IMAD.MOV.U32 R2, RZ, RZ, R18 ;  /* 0x000000ffff027224 */ /* 0x000fc800078e0012 */
[----:B------:R-:W-:Y:S01]  /*6ef0*/  IMAD.WIDE.U32 R2, R5, UR4, R2 ;  /* 0x0000000405027c25 */ /* 0x000fe2000f8e0002 */
[----:B------:R-:W-:-:S03]  /*6f00*/  ULDC UR4, c[0x0][0x618] ;  /* 0x0001860000047ab9 */ /* 0x000fc60000000800 */
[----:B------:R-:W-:Y:S01]  /*6f10*/  IMAD R5, R5, UR5, R4 ;  /* 0x0000000505057c24 */ /* 0x000fe2000f8e0204 */
[----:B------:R-:W-:Y:S01]  /*6f20*/  ULDC UR5, c[0x0][0x154] ;  /* 0x0000550000057ab9 */ /* 0x000fe20000000800 */
[----:B0-----:R-:W-:Y:S02]  /*6f30*/  IMAD.MOV R4, RZ, RZ, -R14 ;  /* 0x000000ffff047224 */ /* 0x001fe400078e0a0e */
[----:B------:R-:W0:Y:S01]  /*6f40*/  LDC R14, c[0x0][0x148] ;  /* 0x00005200ff0e7b82 */ /* 0x000e220000000800 */
[----:B------:R-:W-:Y:S02]  /*6f50*/  IMAD.IADD R3, R3, 0x1, R5 ;  /* 0x0000000103037824 */ /* 0x000fe400078e0205 */
[----:B-1----:R-:W-:Y:S01]  /*6f60*/  IMAD R11, R12, R4, R11 ;  /* 0x000000040c0b7224 */ /* 0x002fe200078e020b */
[----:B------:R-:W-:Y:S02]  /*6f70*/  I2FP.F32.U32 R4, R9 ;  /* 0x0000000900047245 */ /* 0x000fe40000201000 */
[----:B------:R-:W-:-:S02]  /*6f80*/  SHF.R.U64 R12, R2, UR4, R3 ;  /* 0x00000004020c7c19 */ /* 0x000fc40008001203 */
[----:B------:R-:W-:Y:S01]  /*6f90*/  SHF.R.U32.HI R3, RZ, UR4, R3 ;  /* 0x00000004ff037c19 */ /* 0x000fe20008011603 */
[----:B------:R-:W-:Y:S01]  /*6fa0*/  FMUL R4, R4, UR5 ;  /* 0x0000000504047c20 */ /* 0x000fe20008400000 */
[----:B------:R-:W-:Y:S02]  /*6fb0*/  ULDC UR4, c[0x0][0x608] ;  /* 0x0001820000047ab9 */ /* 0x000fe40000000800 */
[--C-:B------:R-:W-:Y:S01]  /*6fc0*/  SHF.R.U64 R15, R12, UR4, R3.reuse ;  /* 0x000000040c0f7c19 */ /* 0x100fe20008001203 */
[----:B------:R1:W2:Y:S01]  /*6fd0*/  F2I.U32.TRUNC.NTZ R20, R4 ;  /* 0x0000000400147305 */ /* 0x0002a2000020f000 */
[----:B------:R-:W-:Y:S01]  /*6fe0*/  SHF.R.U32.HI R2, RZ, UR4, R3 ;  /* 0x00000004ff027c19 */ /* 0x000fe20008011603 */
[----:B------:R-:W-:-:S03]  /*6ff0*/  ULDC UR4, c[0x0][0x658] ;  /* 0x0001960000047ab9 */ /* 0x000fc60000000800 */
[--C-:B------:R-:W-:Y:S02]  /*7000*/  SHF.R.U64 R13, R15, UR4, R2.reuse ;  /* 0x000000040f0d7c19 */ /* 0x100fe40008001202 */
[----:B------:R-:W-:-:S03]  /*7010*/  SHF.R.U32.HI R19, RZ, UR4, R2 ;  /* 0x00000004ff137c19 */ /* 0x000fc60008011602 */
[----:B------:R-:W-:Y:S02]  /*7020*/  IMAD.MOV.U32 R2, RZ, RZ, R13 ;  /* 0x000000ffff027224 */ /* 0x000fe400078e000d */
[----:B------:R-:W-:Y:S01]  /*7030*/  IMAD.MOV.U32 R3, RZ, RZ, R19 ;  /* 0x000000ffff037224 */ /* 0x000fe200078e0013 */
[----:B-1----:R-:W-:Y:S06]  /*7040*/  @!P1 BRA `(.L_x_174) ;  /* 0x0000000000289947 */ /* 0x002fec0003800000 */
        /* <DEDUP_REMOVED lines=10> */
.L_x_174:
[----:B------:R-:W1:Y:S01]  /*70f0*/  LDC R4, c[0x0][0x65c] ;  /* 0x00019700ff047b82 */ /* 0x000e620000000800 */
[----:B------:R-:W-:Y:S01]  /*7100*/  ULDC UR4, c[0x0][0x648] ;  /* 0x0001920000047ab9 */ /* 0x000fe20000000800 */
[----:B------:R-:W-:Y:S01]  /*7110*/  LOP3.LUT R15, R15, UR16, RZ, 0xc0, !PT ;  /* 0x000000100f0f7c12 */ /* 0x000fe2000f8ec0ff */
[----:B--2---:R-:W-:Y:S01]  /*7120*/  IMAD.MOV R20, RZ, RZ, -R20 ;  /* 0x000000ffff147224 */ /* 0x004fe200078e0a14 */
[----:B------:R-:W-:Y:S01]  /*7130*/  SHF.R.U64 R2, R2, UR4, R3 ;  /* 0x0000000402027c19 */ /* 0x000fe20008001203 */
[----:B------:R-:W-:Y:S01]  /*7140*/  ULDC UR4, c[0x0][0x638] ;  /* 0x00018e0000047ab9 */ /* 0x000fe20000000800 */
[----:B------:R-:W-:Y:S01]  /*7150*/  LOP3.LUT R12, R12, UR15, RZ, 0xc0, !PT ;  /* 0x0000000f0c0c7c12 */ /* 0x000fe2000f8ec0ff */
[----:B------:R-:W-:Y:S01]  /*7160*/  ULDC UR5, c[0x0][0x610] ;  /* 0x0001840000057ab9 */ /* 0x000fe20000000800 */
[----:B------:R-:W-:Y:S01]  /*7170*/  IMAD.MOV.U32 R3, RZ, RZ, 0x1 ;  /* 0x00000001ff037424 */ /* 0x000fe200078e00ff */
[----:B-1----:R-:W-:Y:S01]  /*7180*/  ISETP.NE.AND P1, PT, R4, 0x1, PT ;  /* 0x000000010400780c */ /* 0x002fe20003f25270 */
[----:B------:R-:W-:-:S02]  /*7190*/  IMAD.MOV R4, RZ, RZ, -R2 ;  /* 0x000000ffff047224 */ /* 0x000fc400078e0a02 */
[----:B------:R-:W-:Y:S02]  /*71a0*/  IMAD R2, R2, UR17, R15 ;  /* 0x0000001102027c24 */ /* 0x000fe4000f8e020f */
[----:B------:R-:W-:Y:S01]  /*71b0*/  IMAD R13, R4, UR4, R13 ;  /* 0x00000004040d7c24 */ /* 0x000fe2000f8e020d */
[----:B------:R-:W-:-:S07]  /*71c0*/  ULDC UR4, c[0x0][0x600] ;  /* 0x0001800000047ab9 */ /* 0x000fce0000000800 */
[----:B0-----:R-:W-:-:S04]  /*71d0*/  @P1 IMAD R11, R14, R20, R9 ;  /* 0x000000140e0b1224 */ /* 0x001fc800078e0209 */
[----:B------:R-:W-:Y:S02]  /*71e0*/  IMAD R11, R2, UR5, R11 ;  /* 0x00000005020b7c24 */ /* 0x000fe4000f8e020b */
[----:B------:R-:W-:-:S05]  /*71f0*/  IMAD R2, R13, UR4, R12 ;  /* 0x000000040d027c24 */ /* 0x000fca000f8e020c */
[----:B------:R-:W-:Y:S02]  /*7200*/  SEL R22, R2, R11, !P1 ;  /* 0x0000000b02167207 */ /* 0x000fe40004800000 */
[----:B------:R-:W-:Y:S01]  /*7210*/  SEL R19, R11, R2, !P1 ;  /* 0x000000020b137207 */ /* 0x000fe20004800000 */
[----:B------:R-:W-:-:S07]  /*7220*/  IMAD.MOV.U32 R2, RZ, RZ, R10 ;  /* 0x000000ffff027224 */ /* 0x000fce00078e000a */
.L_x_172:
[----:B------:R-:W-:Y:S05]  /*7230*/  BSYNC B1 ;  /* 0x0000000000017941 */ /* 0x000fea0003800000 */
.L_x_171:
[----:B------:R-:W-:-:S13]  /*7240*/  LOP3.LUT P1, RZ, R3, 0xff, RZ, 0xc0, !PT ;  /* 0x000000ff03ff7812 */ /* 0x000fda000782c0ff */
[----:B------:R-:W-:Y:S05]  /*7250*/  @P1 BRA `(.L_x_175) ;  /* 0xfffffff400301947 */ /* 0x000fea000383ffff */
[----:B------:R-:W-:Y:S05]  /*7260*/  BSYNC B0 ;  /* 0x0000000000007941 */ /* 0x000fea0003800000 */
.L_x_163:
[----:B------:R-:W-:-:S03]  /*7270*/  UMOV UR4, 0xffffffff ;  /* 0xffffffff00047882 */ /* 0x000fc60000000000 */
[----:B------:R-:W-:Y:S05]  /*7280*/  BRA.DIV UR4, `(.L_x_176) ;  /* 0x00000006041c7947 */ /* 0x000fea000b800000 */
[----:B------:R-:W-:-:S13]  /*7290*/  ELECT P6, URZ, PT ;  /* 0x00000000003f782f */ /* 0x000fda00038c0000 */
.L_x_191:
[----:B------:R-:W-:Y:S04]  /*72a0*/  BSSY B0, `(.L_x_177) ;  /* 0x0000022000007945 */ /* 0x000fe80003800000 */
[----:B------:R-:W-:Y:S05]  /*72b0*/  @!P6 BRA `(.L_x_178) ;  /* 0x000000000080e947 */ /* 0x000fea0003800000 */
[----:B------:R-:W-:-:S04]  /*72c0*/  LOP3.LUT R16, R16, 0x2, RZ, 0xfc, !PT ;  /* 0x0000000210107812 */ /* 0x000fc800078efcff */
[----:B------:R-:W-:-:S13]  /*72d0*/  ISETP.NE.AND P0, PT, R16, 0x3, PT ;  /* 0x000000031000780c */ /* 0x000fda0003f05270 */
[----:B------:R-:W-:Y:S05]  /*72e0*/  @!P0 BRA `(.L_x_179) ;  /* 0x0000000000048947 */ /* 0x000fea0003800000 */
[----:B------:R-:W-:Y:S01]  /*72f0*/  BPT.TRAP 0x1 ;  /* 0x000000040000795c */ /* 0x000fe20000300000 */
.L_x_179:
[----:B------:R-:W0:Y:S01]  /*7300*/  S2R R3, SR_CgaCtaId ;  /* 0x0000000000037919 */ /* 0x000e220000008800 */
[----:B------:R-:W-:Y:S02]  /*7310*/  MOV R2, 0x400 ;  /* 0x0000040000027802 */ /* 0x000fe40000000f00 */
[----:B------:R-:W-:Y:S02]  /*7320*/  SHF.L.U32 R4, R0, 0x1f, RZ ;  /* 0x0000001f00047819 */ /* 0x000fe400000006ff */
[----:B0-----:R-:W-:-:S05]  /*7330*/  LEA R2, R3, R2, 0x18 ;  /* 0x0000000203027211 */ /* 0x001fca00078ec0ff */
[----:B------:R-:W-:-:S04]  /*7340*/  VIADD R2, R2, 0x18 ;  /* 0x0000001802027836 */ /* 0x000fc80000000000 */
[C---:B------:R-:W-:Y:S02]  /*7350*/  IMAD R9, R7.reuse, 0x8, R2 ;  /* 0x0000000807097824 */ /* 0x040fe400078e0202 */
[----:B------:R-:W-:Y:S02]  /*7360*/  VIADD R7, R7, 0x1 ;  /* 0x0000000107077836 */ /* 0x000fe40000000000 */
[----:B------:R-:W0:Y:S03]  /*7370*/  SYNCS.PHASECHK.TRANS64.TRYWAIT P0, [R9+URZ], R4 ;  /* 0x00000004090075a7 */ /* 0x000e26000800017f */
[----:B------:R-:W-:-:S04]  /*7380*/  ISETP.NE.AND P1, PT, R7, 0x3, PT ;  /* 0x000000030700780c */ /* 0x000fc80003f25270 */
[----:B------:R-:W-:Y:S02]  /*7390*/  SEL R3, RZ, 0x1, P1 ;  /* 0x00000001ff037807 */ /* 0x000fe40000800000 */
[----:B------:R-:W-:Y:S02]  /*73a0*/  SEL R7, R7, RZ, P1 ;  /* 0x000000ff07077207 */ /* 0x000fe40000800000 */
[----:B------:R-:W-:-:S03]  /*73b0*/  LOP3.LUT R11, R0, R3, RZ, 0x3c, !PT ;  /* 0x00000003000b7212 */ /* 0x000fc600078e3cff */
[----:B------:R-:W-:Y:S01]  /*73c0*/  IMAD R6, R7, 0x8, R2 ;  /* 0x0000000807067824 */ /* 0x000fe200078e0202 */
[----:B------:R-:W-:Y:S01]  /*73d0*/  SHF.L.U32 R5, R11, 0x1f, RZ ;  /* 0x0000001f0b057819 */ /* 0x000fe200000006ff */
[----:B0-----:R-:W-:Y:S06]  /*73e0*/  @!P0 BRA `(.L_x_180) ;  /* 0x0000000000e48947 */ /* 0x001fec0003800000 */
.L_x_192:
[----:B------:R-:W1:Y:S01]  /*73f0*/  SYNCS.PHASECHK.TRANS64.TRYWAIT P0, [R6+URZ], R5 ;  /* 0x00000005060075a7 */ /* 0x000e62000800017f */
[----:B------:R-:W-:-:S05]  /*7400*/  VIADD R0, R7, 0x1 ;  /* 0x0000000107007836 */ /* 0x000fca0000000000 */
[----:B------:R-:W-:-:S04]  /*7410*/  ISETP.NE.AND P1, PT, R0, 0x3, PT ;  /* 0x000000030000780c */ /* 0x000fc80003f25270 */
[----:B0-----:R-:W-:Y:S02]  /*7420*/  SEL R4, RZ, 0x1, P1 ;  /* 0x00000001ff047807 */ /* 0x001fe40000800000 */
[----:B------:R-:W-:Y:S02]  /*7430*/  SEL R3, R0, RZ, P1 ;  /* 0x000000ff00037207 */ /* 0x000fe40000800000 */
[----:B------:R-:W-:Y:S01]  /*7440*/  LOP3.LUT R0, R11, R4, RZ, 0x3c, !PT ;  /* 0x000000040b007212 */ /* 0x000fe200078e3cff */
[----:B-1----:R-:W-:Y:S06]  /*7450*/  @!P0 BRA `(.L_x_181) ;  /* 0x0000000000dc8947 */ /* 0x002fec0003800000 */
.L_x_193:
[----:B------:R-:W-:Y:S01]  /*7460*/  IMAD R3, R3, 0x8, R2 ;  /* 0x0000000803037824 */ /* 0x000fe200078e0202 */
[----:B------:R-:W-:-:S07]  /*7470*/  SHF.L.U32 R0, R0, 0x1f, RZ ;  /* 0x0000001f00007819 */ /* 0x000fce00000006ff */
.L_x_182:
[----:B-1----:R1:W2:Y:S02]  /*7480*/  SYNCS.PHASECHK.TRANS64.TRYWAIT P0, [R3+URZ], R0 ;  /* 0x00000000030075a7 */ /* 0x0022a4000800017f */
[----:B--2---:R-:W-:Y:S05]  /*7490*/  @!P0 NANOSLEEP.SYNCS 0x989680 ;  /* 0x009896800000895d */ /* 0x004fea0003900000 */
[----:B------:R-:W2:Y:S02]  /*74a0*/  @!P0 SYNCS.PHASECHK.TRANS64 P0, [R3+URZ], R0 ;  /* 0x00000000030085a7 */ /* 0x000ea4000800007f */
[----:B--2---:R-:W-:Y:S05]  /*74b0*/  @!P0 BRA `(.L_x_182) ;  /* 0xfffffffc00f08947 */ /* 0x004fea000383ffff */
.L_x_178:
[----:B------:R-:W-:Y:S05]  /*74c0*/  BSYNC B0 ;  /* 0x0000000000007941 */ /* 0x000fea0003800000 */
.L_x_177:
[----:B------:R-:W-:Y:S05]  /*74d0*/  EXIT ;  /* 0x000000000000794d */ /* 0x000fea0003800000 */
.L_x_15:
[----:B-1----:R1:W2:Y:S02]  /*74e0*/  SYNCS.PHASECHK.TRANS64.TRYWAIT P0, [R95+URZ], R0 ;  /* 0x000000005f0075a7 */ /* 0x0022a4000800017f */
[----:B--2---:R-:W-:Y:S05]  /*74f0*/  @!P0 NANOSLEEP.SYNCS 0x989680 ;  /* 0x009896800000895d */ /* 0x004fea0003900000 */
[----:B------:R-:W2:Y:S02]  /*7500*/  @!P0 SYNCS.PHASECHK.TRANS64 P0, [R95+URZ], R0 ;  /* 0x000000005f0085a7 */ /* 0x000ea4000800007f */
[----:B--2---:R-:W-:Y:S05]  /*7510*/  @!P0 BRA `(.L_x_15) ;  /* 0xfffffffc00f08947 */ /* 0x004fea000383ffff */
[----:B------:R-:W-:Y:S05]  /*7520*/  BRA `(.L_x_183) ;  /* 0xffffff9c00ec7947 */ /* 0x000fea000383ffff */
.L_x_20:
[----:B--2---:R2:W3:Y:S02]  /*7530*/  SYNCS.PHASECHK.TRANS64.TRYWAIT P1, [R3+URZ], R0 ;  /* 0x00000000030075a7 */ /* 0x0044e4000802017f */
[----:B---3--:R-:W-:Y:S05]  /*7540*/  @!P1 NANOSLEEP.SYNCS 0x989680 ;  /* 0x009896800000995d */ /* 0x008fea0003900000 */
[----:B------:R-:W3:Y:S02]  /*7550*/  @!P1 SYNCS.PHASECHK.TRANS64 P1, [R3+URZ], R0 ;  /* 0x00000000030095a7 */ /* 0x000ee4000802007f */
[----:B---3--:R-:W-:Y:S05]  /*7560*/  @!P1 BRA `(.L_x_20) ;  /* 0xfffffffc00f09947 */ /* 0x008fea000383ffff */
[----:B------:R-:W-:Y:S05]  /*7570*/  BRA `(.L_x_19) ;  /* 0xffffffa000507947 */ /* 0x000fea000383ffff */
.L_x_25:
[----:B--2---:R-:W-:-:S04]  /*7580*/  IMAD.U32 R4, RZ, RZ, UR4 ;  /* 0x00000004ff047e24 */ /* 0x004fc8000f8e00ff */
[----:B------:R2:W3:Y:S03]  /*7590*/  SYNCS.PHASECHK.TRANS64.TRYWAIT P1, [R4+URZ], R3 ;  /* 0x00000003040075a7 */ /* 0x0004e6000802017f */
[----:B---3--:R-:W-:Y:S05]  /*75a0*/  @!P1 NANOSLEEP.SYNCS 0x989680 ;  /* 0x009896800000995d */ /* 0x008fea0003900000 */
[----:B------:R-:W3:Y:S02]  /*75b0*/  @!P1 SYNCS.PHASECHK.TRANS64 P1, [R4+URZ], R3 ;  /* 0x00000003040095a7 */ /* 0x000ee4000802007f */
[----:B---3--:R-:W-:Y:S05]  /*75c0*/  @!P1 BRA `(.L_x_25) ;  /* 0xfffffffc00ec9947 */ /* 0x008fea000383ffff */
[----:B------:R-:W-:Y:S05]  /*75d0*/  BRA `(.L_x_24) ;  /* 0xffffffa000c87947 */ /* 0x000fea000383ffff */
.L_x_31:
[----:B---3--:R3:W4:Y:S02]  /*75e0*/  SYNCS.PHASECHK.TRANS64.TRYWAIT P0, [R95+URZ+0x10], R0 ;  /* 0x000010005f0075a7 */ /* 0x008724000800017f */
[----:B----4-:R-:W-:Y:S05]  /*75f0*/  @!P0 NANOSLEEP.SYNCS 0x989680 ;  /* 0x009896800000895d */ /* 0x010fea0003900000 */
[----:B------:R-:W4:Y:S02]  /*7600*/  @!P0 SYNCS.PHASECHK.TRANS64 P0, [R95+URZ+0x10], R0 ;  /* 0x000010005f0085a7 */ /* 0x000f24000800007f */
[----:B----4-:R-:W-:Y:S05]  /*7610*/  @!P0 BRA `(.L_x_31) ;  /* 0xfffffffc00f08947 */ /* 0x010fea000383ffff */
[----:B------:R-:W-:Y:S05]  /*7620*/  BRA `(.L_x_184) ;  /* 0xffffffa400c07947 */ /* 0x000fea000383ffff */
.L_x_164:
[----:B------:R-:W-:Y:S01]  /*7630*/  BSSY B1, `(.L_x_185) ;  /* 0x0000006000017945 */ /* 0x000fe20003800000 */
[----:B------:R-:W-:-:S07]  /*7640*/  IMAD.MOV.U32 R15, RZ, RZ, -0x1 ;  /* 0xffffffffff0f7424 */ /* 0x000fce00078e00ff */
[----:B-----5:R-:W-:Y:S05]  /*7650*/  WARPSYNC.COLLECTIVE R15, `(.L_x_186) ;  /* 0x000000000f0c7348 */ /* 0x020fea0003c00000 */
[----:B------:R-:W-:Y:S02]  /*7660*/  ELECT P6, UR62, PT ;  /* 0x00000000003e782f */ /* 0x000fe400038c0000 */
[----:B------:R-:W-:Y:S01]  /*7670*/  MOV R14, UR62 ;  /* 0x0000003e000e7c02 */ /* 0x000fe20008000f00 */
[----:B-----5:R-:W-:Y:S10]  /*7680*/  ENDCOLLECTIVE ;  /* 0x000000000000791b */ /* 0x020ff40003800000 */
.L_x_186:
[----:B------:R-:W-:Y:S05]  /*7690*/  BSYNC B1 ;  /* 0x0000000000017941 */ /* 0x000fea0003800000 */
.L_x_185:
[----:B------:R-:W-:Y:S05]  /*76a0*/  BRA `(.L_x_187) ;  /* 0xfffffff000287947 */ /* 0x000fea000383ffff */
.L_x_167:
[----:B0-----:R0:W1:Y:S02]  /*76b0*/  SYNCS.PHASECHK.TRANS64.TRYWAIT P1, [R10+URZ+0x18], R5 ;  /* 0x000018050a0075a7 */ /* 0x001064000802017f */
[----:B-1----:R-:W-:Y:S05]  /*76c0*/  @!P1 NANOSLEEP.SYNCS 0x989680 ;  /* 0x009896800000995d */ /* 0x002fea0003900000 */
[----:B------:R-:W1:Y:S02]  /*76d0*/  @!P1 SYNCS.PHASECHK.TRANS64 P1, [R10+URZ+0x18], R5 ;  /* 0x000018050a0095a7 */ /* 0x000e64000802007f */
[----:B-1----:R-:W-:Y:S05]  /*76e0*/  @!P1 BRA `(.L_x_167) ;  /* 0xfffffffc00f09947 */ /* 0x002fea000383ffff */
[----:B------:R-:W-:Y:S05]  /*76f0*/  BRA `(.L_x_188) ;  /* 0xfffffff0005c7947 */ /* 0x000fea000383ffff */
.L_x_176:
[----:B------:R-:W-:Y:S01]  /*7700*/  BSSY B0, `(.L_x_189) ;  /* 0x0000006000007945 */ /* 0x000fe20003800000 */
[----:B------:R-:W-:-:S07]  /*7710*/  IMAD.MOV.U32 R15, RZ, RZ, -0x1 ;  /* 0xffffffffff0f7424 */ /* 0x000fce00078e00ff */
[----:B-----5:R-:W-:Y:S05]  /*7720*/  WARPSYNC.COLLECTIVE R15, `(.L_x_190) ;  /* 0x000000000f0c7348 */ /* 0x020fea0003c00000 */
[----:B------:R-:W-:Y:S02]  /*7730*/  ELECT P6, UR62, PT ;  /* 0x00000000003e782f */ /* 0x000fe400038c0000 */
[----:B------:R-:W-:Y:S01]  /*7740*/  MOV R14, UR62 ;  /* 0x0000003e000e7c02 */ /* 0x000fe20008000f00 */
[----:B-----5:R-:W-:Y:S10]  /*7750*/  ENDCOLLECTIVE ;  /* 0x000000000000791b */ /* 0x020ff40003800000 */
.L_x_190:
[----:B------:R-:W-:Y:S05]  /*7760*/  BSYNC B0 ;  /* 0x0000000000007941 */ /* 0x000fea0003800000 */
.L_x_189:
[----:B------:R-:W-:Y:S05]  /*7770*/  BRA `(.L_x_191) ;  /* 0xfffffff800c87947 */ /* 0x000fea000383ffff */
.L_x_180:
[----:B0-----:R0:W1:Y:S02]  /*7780*/  SYNCS.PHASECHK.TRANS64.TRYWAIT P0, [R9+URZ], R4 ;  /* 0x00000004090075a7 */ /* 0x001064000800017f */
[----:B-1----:R-:W-:Y:S05]  /*7790*/  @!P0 NANOSLEEP.SYNCS 0x989680 ;  /* 0x009896800000895d */ /* 0x002fea0003900000 */
[----:B------:R-:W1:Y:S02]  /*77a0*/  @!P0 SYNCS.PHASECHK.TRANS64 P0, [R9+URZ], R4 ;  /* 0x00000004090085a7 */ /* 0x000e64000800007f */
[----:B-1----:R-:W-:Y:S05]  /*77b0*/  @!P0 BRA `(.L_x_180) ;  /* 0xfffffffc00f08947 */ /* 0x002fea000383ffff */
[----:B------:R-:W-:Y:S05]  /*77c0*/  BRA `(.L_x_192) ;  /* 0xfffffffc00087947 */ /* 0x000fea000383ffff */
.L_x_181:
[----:B0-----:R0:W1:Y:S02]  /*77d0*/  SYNCS.PHASECHK.TRANS64.TRYWAIT P0, [R6+URZ], R5 ;  /* 0x00000005060075a7 */ /* 0x001064000800017f */
[----:B-1----:R-:W-:Y:S05]  /*77e0*/  @!P0 NANOSLEEP.SYNCS 0x989680 ;  /* 0x009896800000895d */ /* 0x002fea0003900000 */
[----:B------:R-:W1:Y:S02]  /*77f0*/  @!P0 SYNCS.PHASECHK.TRANS64 P0, [R6+URZ], R5 ;  /* 0x00000005060085a7 */ /* 0x000e64000800007f */
[----:B-1----:R-:W-:Y:S05]  /*7800*/  @!P0 BRA `(.L_x_181) ;  /* 0xfffffffc00f08947 */ /* 0x002fea000383ffff */
[----:B------:R-:W-:Y:S05]  /*7810*/  BRA `(.L_x_193) ;  /* 0xfffffffc00107947 */ /* 0x000fea000383ffff */
.L_x_194:
[----:B------:R-:W-:-:S00]  /*7820*/  BRA `(.L_x_194) ;  /* 0xfffffffc00fc7947 */ /* 0x000fc0000383ffff */
[----:B------:R-:W-:-:S00]  /*7830*/  NOP ;  /* 0x0000000000007918 */ /* 0x000fc00000000000 */
        /* <DEDUP_REMOVED lines=12> */
.L_x_195:


//--------------------- .nv.global.init           --------------------------
	.section	.nv.global.init,"aw",@progbits
.nv.global.init:
	.type		$str$22,@object
	.size		$str$22,($str$23 - $str$22)
$str$22:
        /*0000*/ 	.byte	0x6b, 0x5f, 0x74, 0x69, 0x6c, 0x65, 0x5f, 0x63, 0x6f, 0x75, 0x6e, 0x74, 0x20, 0x3e, 0x3d, 0x20
        /*0010*/ 	.byte	0x31, 0x00
	.type		$str$23,@object
	.size		$str$23,(__unnamed_1 - $str$23)
$str$23:
        /*0012*/ 	.byte	0x2f, 0x74, 0x6d, 0x70, 0x2f, 0x63, 0x75, 0x74, 0x6c, 0x61, 0x73, 0x73, 0x5f, 0x73, 0x77, 0x65
        /*0022*/ 	.byte	0x65, 0x70, 0x5f, 0x73, 0x72, 0x63, 0x2f, 0x69, 0x6e, 0x63, 0x6c, 0x75, 0x64, 0x65, 0x2f, 0x63
        /*0032*/ 	.byte	0x75, 0x74, 0x6c, 0x61, 0x73, 0x73, 0x2f, 0x67, 0x65, 0x6d, 0x6d, 0x2f, 0x63, 0x6f, 0x6c, 0x6c
        /*0042*/ 	.byte	0x65, 0x63, 0x74, 0x69, 0x76, 0x65, 0x2f, 0x73, 0x6d, 0x39, 0x30, 0x5f, 0x6d, 0x6d, 0x61, 0x5f
        /*0052*/ 	.byte	0x74, 0x6d, 0x61, 0x5f, 0x67, 0x6d, 0x6d, 0x61, 0x5f, 0x73, 0x73, 0x5f, 0x77, 0x61, 0x72, 0x70
        /*0062*/ 	.byte	0x73, 0x70, 0x65, 0x63, 0x69, 0x61, 0x6c, 0x69, 0x7a, 0x65, 0x64, 0x2e, 0x68, 0x70, 0x70, 0x00
	.type		__unnamed_1,@object
	.size		__unnamed_1,(.L_0 - __unnamed_1)
__unnamed_1:
        /*0072*/ 	.byte	0x76, 0x6f, 0x69, 0x64, 0x20, 0x63, 0x75, 0x74, 0x6c, 0x61, 0x73, 0x73, 0x3a, 0x3a, 0x67, 0x65
        /* <DEDUP_REMOVED lines=180> */
        /*0bc2*/ 	.byte	0x00
.L_0:


//--------------------- .nv.shared._ZN7cutlass13device_kernelINS_4gemm6kernel13GemmUniversalIN4cute5tupleIJiiiiEEENS1_10collective13CollectiveMmaINS1_34MainloopSm90TmaGmmaWarpSpecializedILi3ENS5_IJNS4_1CILi1EEESB_SB_EEENS1_32KernelTmaWarpSpecializedPingpongEEENS5_IJNSA_ILi64EEENSA_ILi128EEENSA_ILi32EEEEEENS_10bfloat16_tENS5_IJlSB_lEEESJ_SK_NS4_8TiledMMAINS4_8MMA_AtomIJNS4_4SM904GMMA28MMA_64x128x16_F32BF16BF16_SSILNSO_5MajorE0ELSQ_0ELNSO_7ScaleInE1ELSR_1EEEEEENS4_6LayoutISC_NS5_IJNSA_ILi0EEESV_SV_EEEEENS5_IJNS4_10UnderscoreESY_SY_EEEEENS4_13SM90_TMA_LOADENS4_14ComposedLayoutINS4_7SwizzleILi2ELi4ELi3EEENS4_18smem_ptr_flag_bitsILi16EEENSU_INS5_IJNSA_ILi8EEESH_EEENS5_IJSH_SB_EEEEEEEvNS4_8identityES11_S1B_vS1C_EENS_8epilogue10collective6detail29Sm90TmaWarpSpecializedAdapterINS1F_15DefaultEpilogueISJ_SK_SK_NS1E_6thread17LinearCombinationISJ_Li1EffLNS1J_9ScaleType4KindE0ELNS_15FloatRoundStyleE2ESJ_EENS1_15EpilogueDefaultEEEEEvvEEEEvNT_6ParamsE --------------------------
	.section	.nv.shared._ZN7cutlass13device_kernelINS_4gemm6kernel13GemmUniversalIN4cute5tupleIJiiiiEEENS1_10collective13CollectiveMmaINS1_34MainloopSm90TmaGmmaWarpSpecializedILi3ENS5_IJNS4_1CILi1EEESB_SB_EEENS1_32KernelTmaWarpSpecializedPingpongEEENS5_IJNSA_ILi64EEENSA_ILi128EEENSA_ILi32EEEEEENS_10bfloat16_tENS5_IJlSB_lEEESJ_SK_NS4_8TiledMMAINS4_8MMA_AtomIJNS4_4SM904GMMA28MMA_64x128x16_F32BF16BF16_SSILNSO_5MajorE0ELSQ_0ELNSO_7ScaleInE1ELSR_1EEEEEENS4_6LayoutISC_NS5_IJNSA_ILi0EEESV_SV_EEEEENS5_IJNS4_10UnderscoreESY_SY_EEEEENS4_13SM90_TMA_LOADENS4_14ComposedLayoutINS4_7SwizzleILi2ELi4ELi3EEENS4_18smem_ptr_flag_bitsILi16EEENSU_INS5_IJNSA_ILi8EEESH_EEENS5_IJSH_SB_EEEEEEEvNS4_8identityES11_S1B_vS1C_EENS_8epilogue10collective6detail29Sm90TmaWarpSpecializedAdapterINS1F_15DefaultEpilogueISJ_SK_SK_NS1E_6thread17LinearCombinationISJ_Li1EffLNS1J_9ScaleType4KindE0ELNS_15FloatRoundStyleE2ESJ_EENS1_15EpilogueDefaultEEEEEvvEEEEvNT_6ParamsE,"aw",@nobits
	.sectionflags	@""
	.align	16
	.zero		1024


//--------------------- .nv.shared.reserved.0     --------------------------
	.section	.nv.shared.reserved.0,"aw",@nobits
	.weak		__nv_reservedSMEM_offset_0_alias
	.size		__nv_reservedSMEM_offset_0_alias, 0, 0
	.other		__nv_reservedSMEM_offset_0_alias,@"STO_CUDA_RESERVED_SHARED STV_DEFAULT"
__nv_reservedSMEM_offset_0_alias:
	.zero		0


//--------------------- .nv.global                --------------------------
	.section	.nv.global,"aw",@nobits
.nv.global:
	.type		_ZN39_INTERNAL_c4da7f35_4_k_cu_3aff602a_28964cute1_E,@object
	.size		_ZN39_INTERNAL_c4da7f35_4_k_cu_3aff602a_28964cute1_E,(_ZN39_INTERNAL_c4da7f35_4_k_cu_3aff602a_28964cuda3std3__45__cpo6cbeginE - _ZN39_INTERNAL_c4da7f35_4_k_cu_3aff602a_28964cute1_E)
_ZN39_INTERNAL_c4da7f35_4_k_cu_3aff602a_28964cute1_E:
	.zero		1
	.type		_ZN39_INTERNAL_c4da7f35_4_k_cu_3aff602a_28964cuda3std3__45__cpo6cbeginE,@object
	.size		_ZN39_INTERNAL_c4da7f35_4_k_cu_3aff602a_28964cuda3std3__45__cpo6cbeginE,(_ZN39_INTERNAL_c4da7f35_4_k_cu_3aff602a_28964cuda3std3__48in_placeE - _ZN39_INTERNAL_c4da7f35_4_k_cu_3aff602a_28964cuda3std3__45__cpo6cbeginE)
_ZN39_INTERNAL_c4da7f35_4_k_cu_3aff602a_28964cuda3std3__45__cpo6cbeginE:
	.zero		1
	.type		_ZN39_INTERNAL_c4da7f35_4_k_cu_3aff602a_28964cuda3std3__48in_placeE,@object
	.size		_ZN39_INTERNAL_c4da7f35_4_k_cu_3aff602a_28964cuda3std3__48in_placeE,(_ZN39_INTERNAL_c4da7f35_4_k_cu_3aff602a_28964cuda3std6ranges3__45__cpo9iter_moveE - _ZN39_INTERNAL_c4da7f35_4_k_cu_3aff602a_28964cuda3std3__48in_placeE)
_ZN39_INTERNAL_c4da7f35_4_k_cu_3aff602a_28964cuda3std3__48in_placeE:
	.zero		1
	.type		_ZN39_INTERNAL_c4da7f35_4_k_cu_3aff602a_28964cuda3std6ranges3__45__cpo9iter_moveE,@object
	.size		_ZN39_INTERNAL_c4da7f35_4_k_cu_3aff602a_28964cuda3std6ranges3__45__cpo9iter_moveE,(_ZN39_INTERNAL_c4da7f35_4_k_cu_3aff602a_28964cuda3std3__45__cpo5beginE - _ZN39_INTERNAL_c4da7f35_4_k_cu_3aff602a_28964cuda3std6ranges3__45__cpo9iter_moveE)
_ZN39_INTERNAL_c4da7f35_4_k_cu_3aff602a_28964cuda3std6ranges3__45__cpo9iter_moveE:
	.zero		1
	.type		_ZN39_INTERNAL_c4da7f35_4_k_cu_3aff602a_28964cuda3std3__45__cpo5beginE,@object
	.size		_ZN39_INTERNAL_c4da7f35_4_k_cu_3aff602a_28964cuda3std3__45__cpo5beginE,(_ZN39_INTERNAL_c4da7f35_4_k_cu_3aff602a_28964cuda3std3__441_GLOBAL__N__c4da7f35_4_k_cu_3aff602a_28966ignoreE - _ZN39_INTERNAL_c4da7f35_4_k_cu_3aff602a_28964cuda3std3__45__cpo5beginE)
_ZN39_INTERNAL_c4da7f35_4_k_cu_3aff602a_28964cuda3std3__45__cpo5beginE:
	.zero		1
	.type		_ZN39_INTERNAL_c4da7f35_4_k_cu_3aff602a_28964cuda3std3__441_GLOBAL__N__c4da7f35_4_k_cu_3aff602a_28966ignoreE,@object
	.size		_ZN39_INTERNAL_c4da7f35_4_k_cu_3aff602a_28964cuda3std3__441_GLOBAL__N__c4da7f35_4_k_cu_3aff602a_28966ignoreE,(_ZN39_INTERNAL_c4da7f35_4_k_cu_3aff602a_28964cute7productE - _ZN39_INTERNAL_c4da7f35_4_k_cu_3aff602a_28964cuda3std3__441_GLOBAL__N__c4da7f35_4_k_cu_3aff602a_28966ignoreE)
_ZN39_INTERNAL_c4da7f35_4_k_cu_3aff602a_28964cuda3std3__441_GLOBAL__N__c4da7f35_4_k_cu_3aff602a_28966ignoreE:
	.zero		1
	.type		_ZN39_INTERNAL_c4da7f35_4_k_cu_3aff602a_28964cute7productE,@object
	.size		_ZN39_INTERNAL_c4da7f35_4_k_cu_3aff602a_28964cute7productE,(_ZN39_INTERNAL_c4da7f35_4_k_cu_3aff602a_28964cuda3std3__45__cpo3endE - _ZN39_INTERNAL_c4da7f35_4_k_cu_3aff602a_28964cute7productE)
_ZN39_INTERNAL_c4da7f35_4_k_cu_3aff602a_28964cute7productE:
	.zero		1
	.type		_ZN39_INTERNAL_c4da7f35_4_k_cu_3aff602a_28964cuda3std3__45__cpo3endE,@object
	.size		_ZN39_INTERNAL_c4da7f35_4_k_cu_3aff602a_28964cuda3std3__45__cpo3endE,(_ZN39_INTERNAL_c4da7f35_4_k_cu_3aff602a_28964cuda3std3__419piecewise_constructE - _ZN39_INTERNAL_c4da7f35_4_k_cu_3aff602a_28964cuda3std3__45__cpo3endE)
_ZN39_INTERNAL_c4da7f35_4_k_cu_3aff602a_28964cuda3std3__45__cpo3endE:
	.zero		1
	.type		_ZN39_INTERNAL_c4da7f35_4_k_cu_3aff602a_28964cuda3std3__419piecewise_constructE,@object
	.size		_ZN39_INTERNAL_c4da7f35_4_k_cu_3aff602a_28964cuda3std3__419piecewise_constructE,(_ZN39_INTERNAL_c4da7f35_4_k_cu_3aff602a_28964cuda3std3__45__cpo4cendE - _ZN39_INTERNAL_c4da7f35_4_k_cu_3aff602a_28964cuda3std3__419piecewise_constructE)
_ZN39_INTERNAL_c4da7f35_4_k_cu_3aff602a_28964cuda3std3__419piecewise_constructE:
	.zero		1
	.type		_ZN39_INTERNAL_c4da7f35_4_k_cu_3aff602a_28964cuda3std3__45__cpo4cendE,@object
	.size		_ZN39_INTERNAL_c4da7f35_4_k_cu_3aff602a_28964cuda3std3__45__cpo4cendE,(_ZN39_INTERNAL_c4da7f35_4_k_cu_3aff602a_28964cuda3std6ranges3__45__cpo4swapE - _ZN39_INTERNAL_c4da7f35_4_k_cu_3aff602a_28964cuda3std3__45__cpo4cendE)
_ZN39_INTERNAL_c4da7f35_4_k_cu_3aff602a_28964cuda3std3__45__cpo4cendE:
	.zero		1
	.type		_ZN39_INTERNAL_c4da7f35_4_k_cu_3aff602a_28964cuda3std6ranges3__45__cpo4swapE,@object
	.size		_ZN39_INTERNAL_c4da7f35_4_k_cu_3aff602a_28964cuda3std6ranges3__45__cpo4swapE,(.L_8 - _ZN39_INTERNAL_c4da7f35_4_k_cu_3aff602a_28964cuda3std6ranges3__45__cpo4swapE)
_ZN39_INTERNAL_c4da7f35_4_k_cu_3aff602a_28964cuda3std6ranges3__45__cpo4swapE:
	.zero		1
.L_8:


//--------------------- .nv.constant0._ZN7cutlass13device_kernelINS_4gemm6kernel13GemmUniversalIN4cute5tupleIJiiiiEEENS1_10collective13CollectiveMmaINS1_34MainloopSm90TmaGmmaWarpSpecializedILi3ENS5_IJNS4_1CILi1EEESB_SB_EEENS1_32KernelTmaWarpSpecializedPingpongEEENS5_IJNSA_ILi64EEENSA_ILi128EEENSA_ILi32EEEEEENS_10bfloat16_tENS5_IJlSB_lEEESJ_SK_NS4_8TiledMMAINS4_8MMA_AtomIJNS4_4SM904GMMA28MMA_64x128x16_F32BF16BF16_SSILNSO_5MajorE0ELSQ_0ELNSO_7ScaleInE1ELSR_1EEEEEENS4_6LayoutISC_NS5_IJNSA_ILi0EEESV_SV_EEEEENS5_IJNS4_10UnderscoreESY_SY_EEEEENS4_13SM90_TMA_LOADENS4_14ComposedLayoutINS4_7SwizzleILi2ELi4ELi3EEENS4_18smem_ptr_flag_bitsILi16EEENSU_INS5_IJNSA_ILi8EEESH_EEENS5_IJSH_SB_EEEEEEEvNS4_8identityES11_S1B_vS1C_EENS_8epilogue10collective6detail29Sm90TmaWarpSpecializedAdapterINS1F_15DefaultEpilogueISJ_SK_SK_NS1E_6thread17LinearCombinationISJ_Li1EffLNS1J_9ScaleType4KindE0ELNS_15FloatRoundStyleE2ESJ_EENS1_15EpilogueDefaultEEEEEvvEEEEvNT_6ParamsE --------------------------
	.section	.nv.constant0._ZN7cutlass13device_kernelINS_4gemm6kernel13GemmUniversalIN4cute5tupleIJiiiiEEENS1_10collective13CollectiveMmaINS1_34MainloopSm90TmaGmmaWarpSpecializedILi3ENS5_IJNS4_1CILi1EEESB_SB_EEENS1_32KernelTmaWarpSpecializedPingpongEEENS5_IJNSA_ILi64EEENSA_ILi128EEENSA_ILi32EEEEEENS_10bfloat16_tENS5_IJlSB_lEEESJ_SK_NS4_8TiledMMAINS4_8MMA_AtomIJNS4_4SM904GMMA28MMA_64x128x16_F32BF16BF16_SSILNSO_5MajorE0ELSQ_0ELNSO_7ScaleInE1ELSR_1EEEEEENS4_6LayoutISC_NS5_IJNSA_ILi0EEESV_SV_EEEEENS5_IJNS4_10UnderscoreESY_SY_EEEEENS4_13SM90_TMA_LOADENS4_14ComposedLayoutINS4_7SwizzleILi2ELi4ELi3EEENS4_18smem_ptr_flag_bitsILi16EEENSU_INS5_IJNSA_ILi8EEESH_EEENS5_IJSH_SB_EEEEEEEvNS4_8identityES11_S1B_vS1C_EENS_8epilogue10collective6detail29Sm90TmaWarpSpecializedAdapterINS1F_15DefaultEpilogueISJ_SK_SK_NS1E_6thread17LinearCombinationISJ_Li1EffLNS1J_9ScaleType4KindE0ELNS_15FloatRoundStyleE2ESJ_EENS1_15EpilogueDefaultEEEEEvvEEEEvNT_6ParamsE,"a",@progbits
	.sectionflags	@""
	.align	4
.nv.constant0._ZN7cutlass13device_kernelINS_4gemm6kernel13GemmUniversalIN4cute5tupleIJiiiiEEENS1_10collective13CollectiveMmaINS1_34MainloopSm90TmaGmmaWarpSpecializedILi3ENS5_IJNS4_1CILi1EEESB_SB_EEENS1_32KernelTmaWarpSpecializedPingpongEEENS5_IJNSA_ILi64EEENSA_ILi128EEENSA_ILi32EEEEEENS_10bfloat16_tENS5_IJlSB_lEEESJ_SK_NS4_8TiledMMAINS4_8MMA_AtomIJNS4_4SM904GMMA28MMA_64x128x16_F32BF16BF16_SSILNSO_5MajorE0ELSQ_0ELNSO_7ScaleInE1ELSR_1EEEEEENS4_6LayoutISC_NS5_IJNSA_ILi0EEESV_SV_EEEEENS5_IJNS4_10UnderscoreESY_SY_EEEEENS4_13SM90_TMA_LOADENS4_14ComposedLayoutINS4_7SwizzleILi2ELi4ELi3EEENS4_18smem_ptr_flag_bitsILi16EEENSU_INS5_IJNSA_ILi8EEESH_EEENS5_IJSH_SB_EEEEEEEvNS4_8identityES11_S1B_vS1C_EENS_8epilogue10collective6detail29Sm90TmaWarpSpecializedAdapterINS1F_15DefaultEpilogueISJ_SK_SK_NS1E_6thread17LinearCombinationISJ_Li1EffLNS1J_9ScaleType4KindE0ELNS_15FloatRoundStyleE2ESJ_EENS1_15EpilogueDefaultEEEEEvvEEEEvNT_6ParamsE:
	.zero		1664


//--------------------- SYMBOLS --------------------------

	.type		.nv.reservedSmem.offset0,@object
	.size		.nv.reservedSmem.offset0,0x4
	.type		__assertfail,@function
